	.target	sm_90a

	.elftype	@"ET_EXEC"


//--------------------- .note.nv.tkinfo           --------------------------
	.section	.note.nv.tkinfo,"",@"SHT_NOTE"
	.sectionflags	@"SHF_NOTE_NV_TKINFO"
	.tkinfo
        /*0018*/ 	.word	0x00000002
        /*0030*/ 	.string	""
        /*0030*/ 	.string	"ptxas"
        /*0030*/ 	.string	"Cuda compilation tools, release 13.0, V13.0.88"
        /*0030*/ 	.string	"Build cuda_13.0.r13.0/compiler.36424714_0"
        /*0030*/ 	.string	"-arch sm_90a -m 64 "



//--------------------- .note.nv.cuinfo           --------------------------
	.section	.note.nv.cuinfo,"",@"SHT_NOTE"
	.sectionflags	@"SHF_NOTE_NV_CUINFO"
        /*0018*/ 	.short	0x0002
        /*001a*/ 	.short	0x005a
        /*001c*/ 	.short	0x0082
	.zero		2


//--------------------- .nv.info                  --------------------------
	.section	.nv.info,"",@"SHT_CUDA_INFO"
	.align	4


	//----- nvinfo : EIATTR_REGCOUNT
	.align		4
        /*0000*/ 	.byte	0x04, 0x2f
        /*0002*/ 	.short	(.L_12 - .L_11)
	.align		4
.L_11:
        /*0004*/ 	.word	index@(_ZN7cutlass13device_kernelINS_4gemm6kernel13GemmUniversalIN4cute5tupleIJiiiiEEENS1_10collective13CollectiveMmaINS1_37MainloopSm90TmaGmmaWarpSpecializedFP8ILi5ENS5_IJNS4_1CILi1EEESB_SB_EEENS1_35KernelTmaWarpSpecializedCooperativeEEENS5_IJNSA_ILi192EEENSA_ILi128EEESG_EEENS_12float_e4m3_tENS5_IJlSB_lEEESI_SJ_NS4_8TiledMMAINS4_8MMA_AtomIJNS4_4SM904GMMA31MMA_64x128x32_F32E4M3E4M3_SS_TNILNSN_7ScaleInE1ELSP_1EEEEEENS4_6LayoutINS5_IJNSA_ILi2EEESB_SB_EEENS5_IJSB_NSA_ILi0EEESV_EEEEENS5_IJNS4_10UnderscoreESY_SY_EEEEENS4_13SM90_TMA_LOADENS4_14ComposedLayoutINS4_7SwizzleILi3ELi4ELi3EEENS4_18smem_ptr_flag_bitsILi8EEENSS_INS5_IJNSA_ILi8EEESG_EEENS5_IJSG_SB_EEEEEEEvNS4_8identityES11_S1B_vS1C_EENS_8epilogue10collective6detail29Sm90TmaWarpSpecializedAdapterINS1F_15DefaultEpilogueISI_SJ_SJ_NS1E_6thread17LinearCombinationISI_Li1EffLNS1J_9ScaleType4KindE0ELNS_15FloatRoundStyleE2ESI_EENS1_15EpilogueDefaultEEEEEvvEEEEvNT_6ParamsE)
        /*0008*/ 	.word	0x000000a8


	//----- nvinfo : EIATTR_FRAME_SIZE
	.align		4
.L_12:
        /*000c*/ 	.byte	0x04, 0x11
        /*000e*/ 	.short	(.L_14 - .L_13)
	.align		4
.L_13:
        /*0010*/ 	.word	index@(_ZN7cutlass13device_kernelINS_4gemm6kernel13GemmUniversalIN4cute5tupleIJiiiiEEENS1_10collective13CollectiveMmaINS1_37MainloopSm90TmaGmmaWarpSpecializedFP8ILi5ENS5_IJNS4_1CILi1EEESB_SB_EEENS1_35KernelTmaWarpSpecializedCooperativeEEENS5_IJNSA_ILi192EEENSA_ILi128EEESG_EEENS_12float_e4m3_tENS5_IJlSB_lEEESI_SJ_NS4_8TiledMMAINS4_8MMA_AtomIJNS4_4SM904GMMA31MMA_64x128x32_F32E4M3E4M3_SS_TNILNSN_7ScaleInE1ELSP_1EEEEEENS4_6LayoutINS5_IJNSA_ILi2EEESB_SB_EEENS5_IJSB_NSA_ILi0EEESV_EEEEENS5_IJNS4_10UnderscoreESY_SY_EEEEENS4_13SM90_TMA_LOADENS4_14ComposedLayoutINS4_7SwizzleILi3ELi4ELi3EEENS4_18smem_ptr_flag_bitsILi8EEENSS_INS5_IJNSA_ILi8EEESG_EEENS5_IJSG_SB_EEEEEEEvNS4_8identityES11_S1B_vS1C_EENS_8epilogue10collective6detail29Sm90TmaWarpSpecializedAdapterINS1F_15DefaultEpilogueISI_SJ_SJ_NS1E_6thread17LinearCombinationISI_Li1EffLNS1J_9ScaleType4KindE0ELNS_15FloatRoundStyleE2ESI_EENS1_15EpilogueDefaultEEEEEvvEEEEvNT_6ParamsE)
        /*0014*/ 	.word	0x000000f0


	//----- nvinfo : EIATTR_MIN_STACK_SIZE
	.align		4
.L_14:
        /*0018*/ 	.byte	0x04, 0x12
        /*001a*/ 	.short	(.L_16 - .L_15)
	.align		4
.L_15:
        /*001c*/ 	.word	index@(_ZN7cutlass13device_kernelINS_4gemm6kernel13GemmUniversalIN4cute5tupleIJiiiiEEENS1_10collective13CollectiveMmaINS1_37MainloopSm90TmaGmmaWarpSpecializedFP8ILi5ENS5_IJNS4_1CILi1EEESB_SB_EEENS1_35KernelTmaWarpSpecializedCooperativeEEENS5_IJNSA_ILi192EEENSA_ILi128EEESG_EEENS_12float_e4m3_tENS5_IJlSB_lEEESI_SJ_NS4_8TiledMMAINS4_8MMA_AtomIJNS4_4SM904GMMA31MMA_64x128x32_F32E4M3E4M3_SS_TNILNSN_7ScaleInE1ELSP_1EEEEEENS4_6LayoutINS5_IJNSA_ILi2EEESB_SB_EEENS5_IJSB_NSA_ILi0EEESV_EEEEENS5_IJNS4_10UnderscoreESY_SY_EEEEENS4_13SM90_TMA_LOADENS4_14ComposedLayoutINS4_7SwizzleILi3ELi4ELi3EEENS4_18smem_ptr_flag_bitsILi8EEENSS_INS5_IJNSA_ILi8EEESG_EEENS5_IJSG_SB_EEEEEEEvNS4_8identityES11_S1B_vS1C_EENS_8epilogue10collective6detail29Sm90TmaWarpSpecializedAdapterINS1F_15DefaultEpilogueISI_SJ_SJ_NS1E_6thread17LinearCombinationISI_Li1EffLNS1J_9ScaleType4KindE0ELNS_15FloatRoundStyleE2ESI_EENS1_15EpilogueDefaultEEEEEvvEEEEvNT_6ParamsE)
        /*0020*/ 	.word	0x000000f0
.L_16:


//--------------------- .nv.compat                --------------------------
	.section	.nv.compat,"",@"SHT_CUDA_COMPAT_INFO"
	.align	4
        /*0000*/ 	.byte	0x02, 0x09, 0x01, 0x00, 0x02, 0x02, 0x04, 0x00, 0x02, 0x05, 0x05, 0x00, 0x03, 0x07, 0x01, 0x01
        /*0010*/ 	.byte	0x02, 0x03, 0x01, 0x00, 0x02, 0x06, 0x01, 0x00, 0x04, 0x0b, 0x08, 0x00, 0x00, 0x00, 0x00, 0x00
        /*0020*/ 	.byte	0x00, 0x00, 0x00, 0x00


//--------------------- .nv.info._ZN7cutlass13device_kernelINS_4gemm6kernel13GemmUniversalIN4cute5tupleIJiiiiEEENS1_10collective13CollectiveMmaINS1_37MainloopSm90TmaGmmaWarpSpecializedFP8ILi5ENS5_IJNS4_1CILi1EEESB_SB_EEENS1_35KernelTmaWarpSpecializedCooperativeEEENS5_IJNSA_ILi192EEENSA_ILi128EEESG_EEENS_12float_e4m3_tENS5_IJlSB_lEEESI_SJ_NS4_8TiledMMAINS4_8MMA_AtomIJNS4_4SM904GMMA31MMA_64x128x32_F32E4M3E4M3_SS_TNILNSN_7ScaleInE1ELSP_1EEEEEENS4_6LayoutINS5_IJNSA_ILi2EEESB_SB_EEENS5_IJSB_NSA_ILi0EEESV_EEEEENS5_IJNS4_10UnderscoreESY_SY_EEEEENS4_13SM90_TMA_LOADENS4_14ComposedLayoutINS4_7SwizzleILi3ELi4ELi3EEENS4_18smem_ptr_flag_bitsILi8EEENSS_INS5_IJNSA_ILi8EEESG_EEENS5_IJSG_SB_EEEEEEEvNS4_8identityES11_S1B_vS1C_EENS_8epilogue10collective6detail29Sm90TmaWarpSpecializedAdapterINS1F_15DefaultEpilogueISI_SJ_SJ_NS1E_6thread17LinearCombinationISI_Li1EffLNS1J_9ScaleType4KindE0ELNS_15FloatRoundStyleE2ESI_EENS1_15EpilogueDefaultEEEEEvvEEEEvNT_6ParamsE --------------------------
	.section	.nv.info._ZN7cutlass13device_kernelINS_4gemm6kernel13GemmUniversalIN4cute5tupleIJiiiiEEENS1_10collective13CollectiveMmaINS1_37MainloopSm90TmaGmmaWarpSpecializedFP8ILi5ENS5_IJNS4_1CILi1EEESB_SB_EEENS1_35KernelTmaWarpSpecializedCooperativeEEENS5_IJNSA_ILi192EEENSA_ILi128EEESG_EEENS_12float_e4m3_tENS5_IJlSB_lEEESI_SJ_NS4_8TiledMMAINS4_8MMA_AtomIJNS4_4SM904GMMA31MMA_64x128x32_F32E4M3E4M3_SS_TNILNSN_7ScaleInE1ELSP_1EEEEEENS4_6LayoutINS5_IJNSA_ILi2EEESB_SB_EEENS5_IJSB_NSA_ILi0EEESV_EEEEENS5_IJNS4_10UnderscoreESY_SY_EEEEENS4_13SM90_TMA_LOADENS4_14ComposedLayoutINS4_7SwizzleILi3ELi4ELi3EEENS4_18smem_ptr_flag_bitsILi8EEENSS_INS5_IJNSA_ILi8EEESG_EEENS5_IJSG_SB_EEEEEEEvNS4_8identityES11_S1B_vS1C_EENS_8epilogue10collective6detail29Sm90TmaWarpSpecializedAdapterINS1F_15DefaultEpilogueISI_SJ_SJ_NS1E_6thread17LinearCombinationISI_Li1EffLNS1J_9ScaleType4KindE0ELNS_15FloatRoundStyleE2ESI_EENS1_15EpilogueDefaultEEEEEvvEEEEvNT_6ParamsE,"",@"SHT_CUDA_INFO"
	.sectionflags	@""
	.align	4


	//----- nvinfo : EIATTR_CUDA_API_VERSION
	.align		4
        /*0000*/ 	.byte	0x04, 0x37
        /*0002*/ 	.short	(.L_18 - .L_17)
.L_17:
        /*0004*/ 	.word	0x00000082


	//----- nvinfo : EIATTR_KPARAM_INFO
	.align		4
.L_18:
        /*0008*/ 	.byte	0x04, 0x17
        /*000a*/ 	.short	(.L_20 - .L_19)
.L_19:
        /*000c*/ 	.word	0x00000000
        /*0010*/ 	.short	0x0000
        /*0012*/ 	.short	0x0070
        /*0014*/ 	.byte	0x00, 0xf0, 0x01, 0x10


	//----- nvinfo : EIATTR_SPARSE_MMA_MASK
	.align		4
.L_20:
        /*0018*/ 	.byte	0x03, 0x50
        /*001a*/ 	.short	0x0000


	//----- nvinfo : EIATTR_MAXREG_COUNT
	.align		4
        /*001c*/ 	.byte	0x03, 0x1b
        /*001e*/ 	.short	0x00a8


	//----- nvinfo : EIATTR_NUM_BARRIERS
	.align		4
        /*0020*/ 	.byte	0x02, 0x4c
        /*0022*/ 	.byte	0x01
	.zero		1


	//----- nvinfo : EIATTR_ANNOTATIONS
	.align		4
        /*0024*/ 	.byte	0x04, 0x55
        /*0026*/ 	.short	(.L_22 - .L_21)


	//   ....[0]....
.L_21:
        /*0028*/ 	.word	0x00000001
        /*002c*/ 	.byte	0xb0, 0x05, 0x00, 0x00, 0x01, 0x00, 0x00, 0x00, 0xd0, 0x05, 0x00, 0x00, 0x01, 0x00, 0x00, 0x00
        /* <DEDUP_REMOVED lines=184> */
        /*0bbc*/ 	.byte	0x60, 0x04, 0x01, 0x00


	//----- nvinfo : EIATTR_MERCURY_ISA_VERSION
	.align		4
.L_22:
        /*0bc0*/ 	.byte	0x03, 0x5f
        /*0bc2*/ 	.short	0x0101


	//----- nvinfo : EIATTR_INT_WARP_WIDE_INSTR_OFFSETS
	.align		4
        /*0bc4*/ 	.byte	0x04, 0x31
        /*0bc6*/ 	.short	(.L_24 - .L_23)


	//   ....[0]....
.L_23:
        /*0bc8*/ 	.word	0x00000480


	//   ....[1]....
        /*0bcc*/ 	.word	0x00000490


	//   ....[2]....
        /*0bd0*/ 	.word	0x000005c0


	//----- nvinfo : EIATTR_COOP_GROUP_MASK_REGIDS
	.align		4
.L_24:
        /*0bd4*/ 	.byte	0x04, 0x29
        /*0bd6*/ 	.short	(.L_26 - .L_25)


	//   ....[0]....
.L_25:
        /*0bd8*/ 	.word	0xffffffff


	//   ....[1]....
        /*0bdc*/ 	.word	0xffffffff


	//   ....[2]....
        /*0be0*/ 	.word	0xffffffff


	//   ....[3]....
        /*0be4*/ 	.word	0xffffffff


	//   ....[4]....
        /*0be8*/ 	.word	0xffffffff


	//----- nvinfo : EIATTR_COOP_GROUP_INSTR_OFFSETS
	.align		4
.L_26:
        /*0bec*/ 	.byte	0x04, 0x28
        /*0bee*/ 	.short	(.L_28 - .L_27)


	//   ....[0]....
.L_27:
        /*0bf0*/ 	.word	0x00000070


	//   ....[1]....
        /*0bf4*/ 	.word	0x00000080


	//   ....[2]....
        /*0bf8*/ 	.word	0x000001a0


	//   ....[3]....
        /*0bfc*/ 	.word	0x000003d0


	//   ....[4]....
        /*0c00*/ 	.word	0x00001310


	//----- nvinfo : EIATTR_REG_RECONFIG
	.align		4
.L_28:
        /*0c04*/ 	.byte	0x01, 0x54
	.zero		2


	//----- nvinfo : EIATTR_MBARRIER_INSTR_OFFSETS
	.align		4
        /*0c08*/ 	.byte	0x04, 0x39
        /*0c0a*/ 	.short	(.L_30 - .L_29)


	//   ....[0]....
.L_29:
        /*0c0c*/ 	.word	0x00000320
        /*0c10*/ 	.word	0x000000ff
        /*0c14*/ 	.word	0x00000000
        /*0c18*/ 	.short	0x0100
        /*0c1a*/ 	.byte	0x09
	.zero		1


	//   ....[1]....
        /*0c1c*/ 	.word	0x00000330
        /*0c20*/ 	.word	0x000000ff
        /*0c24*/ 	.word	0x00000028
        /*0c28*/ 	.short	0x0100
        /*0c2a*/ 	.byte	0x09
	.zero		1


	//   ....[2]....
        /*0c2c*/ 	.word	0x00000340
        /*0c30*/ 	.word	0x000000ff
        /*0c34*/ 	.word	0x00000008
        /*0c38*/ 	.short	0x0100
        /*0c3a*/ 	.byte	0x09
	.zero		1


	//   ....[3]....
        /*0c3c*/ 	.word	0x00000350
        /*0c40*/ 	.word	0x000000ff
        /*0c44*/ 	.word	0x00000030
        /*0c48*/ 	.short	0x0100
        /*0c4a*/ 	.byte	0x09
	.zero		1


	//   ....[4]....
        /*0c4c*/ 	.word	0x00000360
        /*0c50*/ 	.word	0x000000ff
        /*0c54*/ 	.word	0x00000010
        /*0c58*/ 	.short	0x0100
        /*0c5a*/ 	.byte	0x09
	.zero		1


	//   ....[5]....
        /*0c5c*/ 	.word	0x00000370
        /*0c60*/ 	.word	0x000000ff
        /*0c64*/ 	.word	0x00000038
        /*0c68*/ 	.short	0x0100
        /*0c6a*/ 	.byte	0x09
	.zero		1


	//   ....[6]....
        /*0c6c*/ 	.word	0x00000380
        /*0c70*/ 	.word	0x000000ff
        /*0c74*/ 	.word	0x00000018
        /*0c78*/ 	.short	0x0100
        /*0c7a*/ 	.byte	0x09
	.zero		1


	//   ....[7]....
        /*0c7c*/ 	.word	0x00000390
        /*0c80*/ 	.word	0x000000ff
        /*0c84*/ 	.word	0x00000040
        /*0c88*/ 	.short	0x0100
        /*0c8a*/ 	.byte	0x09
	.zero		1


	//   ....[8]....
        /*0c8c*/ 	.word	0x000003a0
        /*0c90*/ 	.word	0x000000ff
        /*0c94*/ 	.word	0x00000020
        /*0c98*/ 	.short	0x0100
        /*0c9a*/ 	.byte	0x09
	.zero		1


	//   ....[9]....
        /*0c9c*/ 	.word	0x000003b0
        /*0ca0*/ 	.word	0x000000ff
        /*0ca4*/ 	.word	0x00000048
        /*0ca8*/ 	.short	0x0100
        /*0caa*/ 	.byte	0x09
	.zero		1


	//   ....[10]....
        /*0cac*/ 	.word	0x000005f0
        /*0cb0*/ 	.word	0x000000ff
        /*0cb4*/ 	.word	0x00000060
        /*0cb8*/ 	.short	0x0100
        /*0cba*/ 	.byte	0x06
	.zero		1


	//   ....[11]....
        /*0cbc*/ 	.word	0x00000600
        /*0cc0*/ 	.word	0x000000ff
        /*0cc4*/ 	.word	0x00000068
        /*0cc8*/ 	.short	0x0100
        /*0cca*/ 	.byte	0x06
	.zero		1


	//   ....[12]....
        /*0ccc*/ 	.word	0x00001b10
        /*0cd0*/ 	.word	0x000000ff
        /*0cd4*/ 	.word	0x00000000
        /*0cd8*/ 	.short	0x010a
        /*0cda*/ 	.byte	0x06
	.zero		1


	//   ....[13]....
        /*0cdc*/ 	.word	0x00001b50
        /*0ce0*/ 	.word	0x000000ff
        /*0ce4*/ 	.word	0x00000000
        /*0ce8*/ 	.short	0x010a
        /*0cea*/ 	.byte	0x06
	.zero		1


	//   ....[14]....
        /*0cec*/ 	.word	0x00002ec0
        /*0cf0*/ 	.word	0x000000ff
        /*0cf4*/ 	.word	0x00000000
        /*0cf8*/ 	.short	0x010a
        /*0cfa*/ 	.byte	0x10
	.zero		1


	//   ....[15]....
        /*0cfc*/ 	.word	0x00002f00
        /*0d00*/ 	.word	0x000000ff
        /*0d04*/ 	.word	0x00000000
        /*0d08*/ 	.short	0x010a
        /*0d0a*/ 	.byte	0x10
	.zero		1


	//   ....[16]....
        /*0d0c*/ 	.word	0x00004060
        /*0d10*/ 	.word	0x000000ff
        /*0d14*/ 	.word	0x00000000
        /*0d18*/ 	.short	0x0101
        /*0d1a*/ 	.byte	0x08
	.zero		1


	//   ....[17]....
        /*0d1c*/ 	.word	0x000051f0
        /*0d20*/ 	.word	0x000000ff
        /*0d24*/ 	.word	0x00000000
        /*0d28*/ 	.short	0x0101
        /*0d2a*/ 	.byte	0x08
	.zero		1


	//   ....[18]....
        /*0d2c*/ 	.word	0x0000f5f0
        /*0d30*/ 	.word	0x0000000d
        /*0d34*/ 	.word	0x00000028
        /*0d38*/ 	.short	0x010a
        /*0d3a*/ 	.byte	0x3f
	.zero		1


	//   ....[19]....
        /*0d3c*/ 	.word	0x0000f9b0
        /*0d40*/ 	.word	0x00000004
        /*0d44*/ 	.word	0x00000068
        /*0d48*/ 	.short	0x0101
        /*0d4a*/ 	.byte	0x3f
	.zero		1


	//   ....[20]....
        /*0d4c*/ 	.word	0x00010120
        /*0d50*/ 	.word	0x00000007
        /*0d54*/ 	.word	0x00000000
        /*0d58*/ 	.short	0x010a
        /*0d5a*/ 	.byte	0x3f
	.zero		1


	//   ....[21]....
        /*0d5c*/ 	.word	0x000101a0
        /*0d60*/ 	.word	0x00000009
        /*0d64*/ 	.word	0x00000000
        /*0d68*/ 	.short	0x010a
        /*0d6a*/ 	.byte	0x3f
	.zero		1


	//   ....[22]....
        /*0d6c*/ 	.word	0x00010230
        /*0d70*/ 	.word	0x00000006
        /*0d74*/ 	.word	0x00000000
        /*0d78*/ 	.short	0x010a
        /*0d7a*/ 	.byte	0x3f
	.zero		1


	//   ....[23]....
        /*0d7c*/ 	.word	0x000102c0
        /*0d80*/ 	.word	0x00000009
        /*0d84*/ 	.word	0x00000000
        /*0d88*/ 	.short	0x010a
        /*0d8a*/ 	.byte	0x3f
	.zero		1


	//   ....[24]....
        /*0d8c*/ 	.word	0x00010350
        /*0d90*/ 	.word	0x00000003
        /*0d94*/ 	.word	0x00000000
        /*0d98*/ 	.short	0x010a
        /*0d9a*/ 	.byte	0x3f
	.zero		1


	//   ....[25]....
        /*0d9c*/ 	.word	0x000103c0
        /*0da0*/ 	.word	0x00000003
        /*0da4*/ 	.word	0x00000000
        /*0da8*/ 	.short	0x010a
        /*0daa*/ 	.byte	0x3f
	.zero		1


	//   ....[26]....
        /*0dac*/ 	.word	0x00010430
        /*0db0*/ 	.word	0x00000000
        /*0db4*/ 	.word	0x00000000
        /*0db8*/ 	.short	0x010a
        /*0dba*/ 	.byte	0x3f
	.zero		1


	//   ....[27]....
        /*0dbc*/ 	.word	0x00010510
        /*0dc0*/ 	.word	0x0000000d
        /*0dc4*/ 	.word	0x00000028
        /*0dc8*/ 	.short	0x010a
        /*0dca*/ 	.byte	0x3f
	.zero		1


	//   ....[28]....
        /*0dcc*/ 	.word	0x000105f0
        /*0dd0*/ 	.word	0x00000007
        /*0dd4*/ 	.word	0x00000000
        /*0dd8*/ 	.short	0x010a
        /*0dda*/ 	.byte	0x3f
	.zero		1


	//   ....[29]....
        /*0ddc*/ 	.word	0x00010640
        /*0de0*/ 	.word	0x00000009
        /*0de4*/ 	.word	0x00000000
        /*0de8*/ 	.short	0x010a
        /*0dea*/ 	.byte	0x3f
	.zero		1


	//   ....[30]....
        /*0dec*/ 	.word	0x00010690
        /*0df0*/ 	.word	0x00000006
        /*0df4*/ 	.word	0x00000000
        /*0df8*/ 	.short	0x010a
        /*0dfa*/ 	.byte	0x3f
	.zero		1


	//   ....[31]....
        /*0dfc*/ 	.word	0x000106e0
        /*0e00*/ 	.word	0x00000009
        /*0e04*/ 	.word	0x00000000
        /*0e08*/ 	.short	0x010a
        /*0e0a*/ 	.byte	0x3f
	.zero		1


	//----- nvinfo : EIATTR_NUM_MBARRIERS
	.align		4
.L_30:
        /*0e0c*/ 	.byte	0x03, 0x38
        /*0e0e*/ 	.short	0x000c


	//----- nvinfo : EIATTR_EXIT_INSTR_OFFSETS
	.align		4
        /*0e10*/ 	.byte	0x04, 0x1c
        /*0e12*/ 	.short	(.L_32 - .L_31)


	//   ....[0]....
.L_31:
        /*0e14*/ 	.word	0x00000660


	//   ....[1]....
        /*0e18*/ 	.word	0x00000fb0


	//   ....[2]....
        /*0e1c*/ 	.word	0x0000ec30


	//   ....[3]....
        /*0e20*/ 	.word	0x0000f280


	//   ....[4]....
        /*0e24*/ 	.word	0x000103a0


	//----- nvinfo : EIATTR_MAX_THREADS
	.align		4
.L_32:
        /*0e28*/ 	.byte	0x04, 0x05
        /*0e2a*/ 	.short	(.L_34 - .L_33)
.L_33:
        /*0e2c*/ 	.word	0x00000180
        /*0e30*/ 	.word	0x00000001
        /*0e34*/ 	.word	0x00000001


	//----- nvinfo : EIATTR_CRS_STACK_SIZE
	.align		4
.L_34:
        /*0e38*/ 	.byte	0x04, 0x1e
        /*0e3a*/ 	.short	(.L_36 - .L_35)
.L_35:
        /*0e3c*/ 	.word	0x00000000


	//----- nvinfo : EIATTR_CBANK_PARAM_SIZE
	.align		4
.L_36:
        /*0e40*/ 	.byte	0x03, 0x19
        /*0e42*/ 	.short	0x0470


	//----- nvinfo : EIATTR_PARAM_CBANK
	.align		4
        /*0e44*/ 	.byte	0x04, 0x0a
        /*0e46*/ 	.short	(.L_38 - .L_37)
	.align		4
.L_37:
        /*0e48*/ 	.word	index@(.nv.constant0._ZN7cutlass13device_kernelINS_4gemm6kernel13GemmUniversalIN4cute5tupleIJiiiiEEENS1_10collective13CollectiveMmaINS1_37MainloopSm90TmaGmmaWarpSpecializedFP8ILi5ENS5_IJNS4_1CILi1EEESB_SB_EEENS1_35KernelTmaWarpSpecializedCooperativeEEENS5_IJNSA_ILi192EEENSA_ILi128EEESG_EEENS_12float_e4m3_tENS5_IJlSB_lEEESI_SJ_NS4_8TiledMMAINS4_8MMA_AtomIJNS4_4SM904GMMA31MMA_64x128x32_F32E4M3E4M3_SS_TNILNSN_7ScaleInE1ELSP_1EEEEEENS4_6LayoutINS5_IJNSA_ILi2EEESB_SB_EEENS5_IJSB_NSA_ILi0EEESV_EEEEENS5_IJNS4_10UnderscoreESY_SY_EEEEENS4_13SM90_TMA_LOADENS4_14ComposedLayoutINS4_7SwizzleILi3ELi4ELi3EEENS4_18smem_ptr_flag_bitsILi8EEENSS_INS5_IJNSA_ILi8EEESG_EEENS5_IJSG_SB_EEEEEEEvNS4_8identityES11_S1B_vS1C_EENS_8epilogue10collective6detail29Sm90TmaWarpSpecializedAdapterINS1F_15DefaultEpilogueISI_SJ_SJ_NS1E_6thread17LinearCombinationISI_Li1EffLNS1J_9ScaleType4KindE0ELNS_15FloatRoundStyleE2ESI_EENS1_15EpilogueDefaultEEEEEvvEEEEvNT_6ParamsE)
        /*0e4c*/ 	.short	0x0210
        /*0e4e*/ 	.short	0x0470


	//----- nvinfo : EIATTR_SW_WAR
	.align		4
.L_38:
        /*0e50*/ 	.byte	0x04, 0x36
        /*0e52*/ 	.short	(.L_40 - .L_39)
.L_39:
        /*0e54*/ 	.word	0x00000008
.L_40:


//--------------------- .nv.callgraph             --------------------------
	.section	.nv.callgraph,"",@"SHT_CUDA_CALLGRAPH"
	.align	4
	.sectionentsize	8
	.align		4
        /*0000*/ 	.word	0x00000000
	.align		4
        /*0004*/ 	.word	0xffffffff
	.align		4
        /*0008*/ 	.word	0x00000000
	.align		4
        /*000c*/ 	.word	0xfffffffe
	.align		4
        /*0010*/ 	.word	0x00000000
	.align		4
        /*0014*/ 	.word	0xfffffffd
	.align		4
        /*0018*/ 	.word	0x00000000
	.align		4
        /*001c*/ 	.word	0xfffffffc


//--------------------- .nv.constant4             --------------------------
	.section	.nv.constant4,"a",@progbits
	.align	8
	.align		8
.nv.constant4:
        /*0000*/ 	.dword	_ZN40_INTERNAL_3a36e8b4_4_k_cu_b527b13d_121364cuda3std3__45__cpo5beginE
	.align		8
        /*0008*/ 	.dword	_ZN40_INTERNAL_3a36e8b4_4_k_cu_b527b13d_121364cuda3std3__45__cpo3endE
	.align		8
        /*0010*/ 	.dword	_ZN40_INTERNAL_3a36e8b4_4_k_cu_b527b13d_121364cuda3std3__45__cpo6cbeginE
	.align		8
        /*0018*/ 	.dword	_ZN40_INTERNAL_3a36e8b4_4_k_cu_b527b13d_121364cuda3std3__45__cpo4cendE
	.align		8
        /*0020*/ 	.dword	_ZN40_INTERNAL_3a36e8b4_4_k_cu_b527b13d_121364cuda3std3__442_GLOBAL__N__3a36e8b4_4_k_cu_b527b13d_121366ignoreE
	.align		8
        /*0028*/ 	.dword	_ZN40_INTERNAL_3a36e8b4_4_k_cu_b527b13d_121364cuda3std3__419piecewise_constructE
	.align		8
        /*0030*/ 	.dword	_ZN40_INTERNAL_3a36e8b4_4_k_cu_b527b13d_121364cuda3std3__48in_placeE
	.align		8
        /*0038*/ 	.dword	_ZN40_INTERNAL_3a36e8b4_4_k_cu_b527b13d_121364cuda3std6ranges3__45__cpo4swapE
	.align		8
        /*0040*/ 	.dword	_ZN40_INTERNAL_3a36e8b4_4_k_cu_b527b13d_121364cuda3std6ranges3__45__cpo9iter_moveE
	.align		8
        /*0048*/ 	.dword	_ZN40_INTERNAL_3a36e8b4_4_k_cu_b527b13d_121364cute7productE
	.align		8
        /*0050*/ 	.dword	_ZN40_INTERNAL_3a36e8b4_4_k_cu_b527b13d_121364cute1_E


//--------------------- .text._ZN7cutlass13device_kernelINS_4gemm6kernel13GemmUniversalIN4cute5tupleIJiiiiEEENS1_10collective13CollectiveMmaINS1_37MainloopSm90TmaGmmaWarpSpecializedFP8ILi5ENS5_IJNS4_1CILi1EEESB_SB_EEENS1_35KernelTmaWarpSpecializedCooperativeEEENS5_IJNSA_ILi192EEENSA_ILi128EEESG_EEENS_12float_e4m3_tENS5_IJlSB_lEEESI_SJ_NS4_8TiledMMAINS4_8MMA_AtomIJNS4_4SM904GMMA31MMA_64x128x32_F32E4M3E4M3_SS_TNILNSN_7ScaleInE1ELSP_1EEEEEENS4_6LayoutINS5_IJNSA_ILi2EEESB_SB_EEENS5_IJSB_NSA_ILi0EEESV_EEEEENS5_IJNS4_10UnderscoreESY_SY_EEEEENS4_13SM90_TMA_LOADENS4_14ComposedLayoutINS4_7SwizzleILi3ELi4ELi3EEENS4_18smem_ptr_flag_bitsILi8EEENSS_INS5_IJNSA_ILi8EEESG_EEENS5_IJSG_SB_EEEEEEEvNS4_8identityES11_S1B_vS1C_EENS_8epilogue10collective6detail29Sm90TmaWarpSpecializedAdapterINS1F_15DefaultEpilogueISI_SJ_SJ_NS1E_6thread17LinearCombinationISI_Li1EffLNS1J_9ScaleType4KindE0ELNS_15FloatRoundStyleE2ESI_EENS1_15EpilogueDefaultEEEEEvvEEEEvNT_6ParamsE --------------------------
	.section	.text._ZN7cutlass13device_kernelINS_4gemm6kernel13GemmUniversalIN4cute5tupleIJiiiiEEENS1_10collective13CollectiveMmaINS1_37MainloopSm90TmaGmmaWarpSpecializedFP8ILi5ENS5_IJNS4_1CILi1EEESB_SB_EEENS1_35KernelTmaWarpSpecializedCooperativeEEENS5_IJNSA_ILi192EEENSA_ILi128EEESG_EEENS_12float_e4m3_tENS5_IJlSB_lEEESI_SJ_NS4_8TiledMMAINS4_8MMA_AtomIJNS4_4SM904GMMA31MMA_64x128x32_F32E4M3E4M3_SS_TNILNSN_7ScaleInE1ELSP_1EEEEEENS4_6LayoutINS5_IJNSA_ILi2EEESB_SB_EEENS5_IJSB_NSA_ILi0EEESV_EEEEENS5_IJNS4_10UnderscoreESY_SY_EEEEENS4_13SM90_TMA_LOADENS4_14ComposedLayoutINS4_7SwizzleILi3ELi4ELi3EEENS4_18smem_ptr_flag_bitsILi8EEENSS_INS5_IJNSA_ILi8EEESG_EEENS5_IJSG_SB_EEEEEEEvNS4_8identityES11_S1B_vS1C_EENS_8epilogue10collective6detail29Sm90TmaWarpSpecializedAdapterINS1F_15DefaultEpilogueISI_SJ_SJ_NS1E_6thread17LinearCombinationISI_Li1EffLNS1J_9ScaleType4KindE0ELNS_15FloatRoundStyleE2ESI_EENS1_15EpilogueDefaultEEEEEvvEEEEvNT_6ParamsE,"ax",@progbits
	.align	128
.text._ZN7cutlass13device_kernelINS_4gemm6kernel13GemmUniversalIN4cute5tupleIJiiiiEEENS1_10collective13CollectiveMmaINS1_37MainloopSm90TmaGmmaWarpSpecializedFP8ILi5ENS5_IJNS4_1CILi1EEESB_SB_EEENS1_35KernelTmaWarpSpecializedCooperativeEEENS5_IJNSA_ILi192EEENSA_ILi128EEESG_EEENS_12float_e4m3_tENS5_IJlSB_lEEESI_SJ_NS4_8TiledMMAINS4_8MMA_AtomIJNS4_4SM904GMMA31MMA_64x128x32_F32E4M3E4M3_SS_TNILNSN_7ScaleInE1ELSP_1EEEEEENS4_6LayoutINS5_IJNSA_ILi2EEESB_SB_EEENS5_IJSB_NSA_ILi0EEESV_EEEEENS5_IJNS4_10UnderscoreESY_SY_EEEEENS4_13SM90_TMA_LOADENS4_14ComposedLayoutINS4_7SwizzleILi3ELi4ELi3EEENS4_18smem_ptr_flag_bitsILi8EEENSS_INS5_IJNSA_ILi8EEESG_EEENS5_IJSG_SB_EEEEEEEvNS4_8identityES11_S1B_vS1C_EENS_8epilogue10collective6detail29Sm90TmaWarpSpecializedAdapterINS1F_15DefaultEpilogueISI_SJ_SJ_NS1E_6thread17LinearCombinationISI_Li1EffLNS1J_9ScaleType4KindE0ELNS_15FloatRoundStyleE2ESI_EENS1_15EpilogueDefaultEEEEEvvEEEEvNT_6ParamsE:
        .type           _ZN7cutlass13device_kernelINS_4gemm6kernel13GemmUniversalIN4cute5tupleIJiiiiEEENS1_10collective13CollectiveMmaINS1_37MainloopSm90TmaGmmaWarpSpecializedFP8ILi5ENS5_IJNS4_1CILi1EEESB_SB_EEENS1_35KernelTmaWarpSpecializedCooperativeEEENS5_IJNSA_ILi192EEENSA_ILi128EEESG_EEENS_12float_e4m3_tENS5_IJlSB_lEEESI_SJ_NS4_8TiledMMAINS4_8MMA_AtomIJNS4_4SM904GMMA31MMA_64x128x32_F32E4M3E4M3_SS_TNILNSN_7ScaleInE1ELSP_1EEEEEENS4_6LayoutINS5_IJNSA_ILi2EEESB_SB_EEENS5_IJSB_NSA_ILi0EEESV_EEEEENS5_IJNS4_10UnderscoreESY_SY_EEEEENS4_13SM90_TMA_LOADENS4_14ComposedLayoutINS4_7SwizzleILi3ELi4ELi3EEENS4_18smem_ptr_flag_bitsILi8EEENSS_INS5_IJNSA_ILi8EEESG_EEENS5_IJSG_SB_EEEEEEEvNS4_8identityES11_S1B_vS1C_EENS_8epilogue10collective6detail29Sm90TmaWarpSpecializedAdapterINS1F_15DefaultEpilogueISI_SJ_SJ_NS1E_6thread17LinearCombinationISI_Li1EffLNS1J_9ScaleType4KindE0ELNS_15FloatRoundStyleE2ESI_EENS1_15EpilogueDefaultEEEEEvvEEEEvNT_6ParamsE,@function
        .size           _ZN7cutlass13device_kernelINS_4gemm6kernel13GemmUniversalIN4cute5tupleIJiiiiEEENS1_10collective13CollectiveMmaINS1_37MainloopSm90TmaGmmaWarpSpecializedFP8ILi5ENS5_IJNS4_1CILi1EEESB_SB_EEENS1_35KernelTmaWarpSpecializedCooperativeEEENS5_IJNSA_ILi192EEENSA_ILi128EEESG_EEENS_12float_e4m3_tENS5_IJlSB_lEEESI_SJ_NS4_8TiledMMAINS4_8MMA_AtomIJNS4_4SM904GMMA31MMA_64x128x32_F32E4M3E4M3_SS_TNILNSN_7ScaleInE1ELSP_1EEEEEENS4_6LayoutINS5_IJNSA_ILi2EEESB_SB_EEENS5_IJSB_NSA_ILi0EEESV_EEEEENS5_IJNS4_10UnderscoreESY_SY_EEEEENS4_13SM90_TMA_LOADENS4_14ComposedLayoutINS4_7SwizzleILi3ELi4ELi3EEENS4_18smem_ptr_flag_bitsILi8EEENSS_INS5_IJNSA_ILi8EEESG_EEENS5_IJSG_SB_EEEEEEEvNS4_8identityES11_S1B_vS1C_EENS_8epilogue10collective6detail29Sm90TmaWarpSpecializedAdapterINS1F_15DefaultEpilogueISI_SJ_SJ_NS1E_6thread17LinearCombinationISI_Li1EffLNS1J_9ScaleType4KindE0ELNS_15FloatRoundStyleE2ESI_EENS1_15EpilogueDefaultEEEEEvvEEEEvNT_6ParamsE,(.L_x_331 - _ZN7cutlass13device_kernelINS_4gemm6kernel13GemmUniversalIN4cute5tupleIJiiiiEEENS1_10collective13CollectiveMmaINS1_37MainloopSm90TmaGmmaWarpSpecializedFP8ILi5ENS5_IJNS4_1CILi1EEESB_SB_EEENS1_35KernelTmaWarpSpecializedCooperativeEEENS5_IJNSA_ILi192EEENSA_ILi128EEESG_EEENS_12float_e4m3_tENS5_IJlSB_lEEESI_SJ_NS4_8TiledMMAINS4_8MMA_AtomIJNS4_4SM904GMMA31MMA_64x128x32_F32E4M3E4M3_SS_TNILNSN_7ScaleInE1ELSP_1EEEEEENS4_6LayoutINS5_IJNSA_ILi2EEESB_SB_EEENS5_IJSB_NSA_ILi0EEESV_EEEEENS5_IJNS4_10UnderscoreESY_SY_EEEEENS4_13SM90_TMA_LOADENS4_14ComposedLayoutINS4_7SwizzleILi3ELi4ELi3EEENS4_18smem_ptr_flag_bitsILi8EEENSS_INS5_IJNSA_ILi8EEESG_EEENS5_IJSG_SB_EEEEEEEvNS4_8identityES11_S1B_vS1C_EENS_8epilogue10collective6detail29Sm90TmaWarpSpecializedAdapterINS1F_15DefaultEpilogueISI_SJ_SJ_NS1E_6thread17LinearCombinationISI_Li1EffLNS1J_9ScaleType4KindE0ELNS_15FloatRoundStyleE2ESI_EENS1_15EpilogueDefaultEEEEEvvEEEEvNT_6ParamsE)
        .other          _ZN7cutlass13device_kernelINS_4gemm6kernel13GemmUniversalIN4cute5tupleIJiiiiEEENS1_10collective13CollectiveMmaINS1_37MainloopSm90TmaGmmaWarpSpecializedFP8ILi5ENS5_IJNS4_1CILi1EEESB_SB_EEENS1_35KernelTmaWarpSpecializedCooperativeEEENS5_IJNSA_ILi192EEENSA_ILi128EEESG_EEENS_12float_e4m3_tENS5_IJlSB_lEEESI_SJ_NS4_8TiledMMAINS4_8MMA_AtomIJNS4_4SM904GMMA31MMA_64x128x32_F32E4M3E4M3_SS_TNILNSN_7ScaleInE1ELSP_1EEEEEENS4_6LayoutINS5_IJNSA_ILi2EEESB_SB_EEENS5_IJSB_NSA_ILi0EEESV_EEEEENS5_IJNS4_10UnderscoreESY_SY_EEEEENS4_13SM90_TMA_LOADENS4_14ComposedLayoutINS4_7SwizzleILi3ELi4ELi3EEENS4_18smem_ptr_flag_bitsILi8EEENSS_INS5_IJNSA_ILi8EEESG_EEENS5_IJSG_SB_EEEEEEEvNS4_8identityES11_S1B_vS1C_EENS_8epilogue10collective6detail29Sm90TmaWarpSpecializedAdapterINS1F_15DefaultEpilogueISI_SJ_SJ_NS1E_6thread17LinearCombinationISI_Li1EffLNS1J_9ScaleType4KindE0ELNS_15FloatRoundStyleE2ESI_EENS1_15EpilogueDefaultEEEEEvvEEEEvNT_6ParamsE,@"STO_CUDA_ENTRY STV_DEFAULT"
_ZN7cutlass13device_kernelINS_4gemm6kernel13GemmUniversalIN4cute5tupleIJiiiiEEENS1_10collective13CollectiveMmaINS1_37MainloopSm90TmaGmmaWarpSpecializedFP8ILi5ENS5_IJNS4_1CILi1EEESB_SB_EEENS1_35KernelTmaWarpSpecializedCooperativeEEENS5_IJNSA_ILi192EEENSA_ILi128EEESG_EEENS_12float_e4m3_tENS5_IJlSB_lEEESI_SJ_NS4_8TiledMMAINS4_8MMA_AtomIJNS4_4SM904GMMA31MMA_64x128x32_F32E4M3E4M3_SS_TNILNSN_7ScaleInE1ELSP_1EEEEEENS4_6LayoutINS5_IJNSA_ILi2EEESB_SB_EEENS5_IJSB_NSA_ILi0EEESV_EEEEENS5_IJNS4_10UnderscoreESY_SY_EEEEENS4_13SM90_TMA_LOADENS4_14ComposedLayoutINS4_7SwizzleILi3ELi4ELi3EEENS4_18smem_ptr_flag_bitsILi8EEENSS_INS5_IJNSA_ILi8EEESG_EEENS5_IJSG_SB_EEEEEEEvNS4_8identityES11_S1B_vS1C_EENS_8epilogue10collective6detail29Sm90TmaWarpSpecializedAdapterINS1F_15DefaultEpilogueISI_SJ_SJ_NS1E_6thread17LinearCombinationISI_Li1EffLNS1J_9ScaleType4KindE0ELNS_15FloatRoundStyleE2ESI_EENS1_15EpilogueDefaultEEEEEvvEEEEvNT_6ParamsE:
[----:B------:R-:W0:Y:S02]  /*0000*/  LDC R1, c[0x0][0x28] ;  /* 0x00000a00ff017b82 */ /* 0x000e240000000800 */
[----:B0-----:R-:W-:Y:S01]  /*0010*/  VIADD R1, R1, 0xffffff10 ;  /* 0xffffff1001017836 */ /* 0x001fe20000000000 */
[----:B------:R-:W0:Y:S01]  /*0020*/  S2R R2, SR_TID.X ;  /* 0x0000000000027919 */ /* 0x000e220000002100 */
[----:B------:R-:W-:Y:S01]  /*0030*/  ELECT P0, URZ, PT ;  /* 0x00000000003f782f */ /* 0x000fe20003800000 */
[----:B------:R-:W-:Y:S01]  /*0040*/  BSSY B0, `(.L_x_0) ;  /* 0x0000015000007945 */ /* 0x000fe20003800000 */
[--C-:B0-----:R-:W-:Y:S02]  /*0050*/  SHF.R.U32.HI R0, RZ, 0x5, R2.reuse ;  /* 0x00000005ff007819 */ /* 0x101fe40000011602 */
[----:B------:R-:W-:-:S03]  /*0060*/  SHF.R.U32.HI R2, RZ, 0x7, R2 ;  /* 0x00000007ff027819 */ /* 0x000fc60000011602 */
[----:B------:R-:W0:Y:S04]  /*0070*/  SHFL.IDX PT, R3, R0, RZ, 0x1f ;  /* 0x00001fff00037589 */ /* 0x000e2800000e0000 */
[----:B------:R-:W1:Y:S01]  /*0080*/  SHFL.IDX PT, R2, R2, RZ, 0x1f ;  /* 0x00001fff02027589 */ /* 0x000e6200000e0000 */
[----:B0-----:R-:W-:Y:S02]  /*0090*/  R2UR UR4, R3 ;  /* 0x00000000030472ca */ /* 0x001fe400000e0000 */
[----:B-1----:R-:W-:-:S11]  /*00a0*/  R2UR UR6, R2 ;  /* 0x00000000020672ca */ /* 0x002fd600000e0000 */
[----:B------:R-:W-:Y:S02]  /*00b0*/  USHF.R.S32.HI UR5, URZ, 0x1f, UR4 ;  /* 0x0000001f3f057899 */ /* 0x000fe40008011404 */
[----:B------:R-:W-:Y:S02]  /*00c0*/  ISETP.NE.OR P0, PT, RZ, UR4, !P0 ;  /* 0x00000004ff007c0c */ /* 0x000fe4000c705670 */
[----:B------:R-:W-:-:S04]  /*00d0*/  ULEA.HI UR5, UR5, UR4, URZ, 0x2 ;  /* 0x0000000405057291 */ /* 0x000fc8000f8f103f */
[----:B------:R-:W-:-:S04]  /*00e0*/  ULOP3.LUT UR5, UR5, 0xfffffffc, URZ, 0xc0, !UPT ;  /* 0xfffffffc05057892 */ /* 0x000fc8000f8ec03f */
[----:B------:R-:W-:-:S03]  /*00f0*/  UIADD3 UR8, UR4, -UR5, URZ ;  /* 0x8000000504087290 */ /* 0x000fc6000fffe03f */
[----:B------:R-:W-:Y:S09]  /*0100*/  @P0 BRA `(.L_x_1) ;  /* 0x0000000000200947 */ /* 0x000ff20003800000 */
[----:B------:R-:W-:Y:S02]  /*0110*/  ULDC.64 UR4, c[0x0][0x198] ;  /* 0x0000660000047ab9 */ /* 0x000fe40000000a00 */
[----:B------:R-:W-:Y:S02]  /*0120*/  UIADD3 UR10, UP0, UR4, 0xf0, URZ ;  /* 0x000000f0040a7890 */ /* 0x000fe4000ff1e03f */
[----:B------:R-:W-:Y:S02]  /*0130*/  UIADD3 UR4, UP1, UR4, 0x1f0, URZ ;  /* 0x000001f004047890 */ /* 0x000fe4000ff3e03f */
[----:B------:R-:W-:Y:S02]  /*0140*/  UIADD3.X UR11, URZ, UR5, URZ, UP0, !UPT ;  /* 0x000000053f0b7290 */ /* 0x000fe400087fe43f */
[----:B------:R-:W-:-:S07]  /*0150*/  UIADD3.X UR5, URZ, UR5, URZ, UP1, !UPT ;  /* 0x000000053f057290 */ /* 0x000fce0008ffe43f */
[----:B------:R0:W-:Y:S02]  /*0160*/  UTMACCTL.PF [UR10] ;  /* 0x000000000a0079b9 */ /* 0x0001e40008040000 */
[----:B------:R0:W-:Y:S02]  /*0170*/  UTMACCTL.PF [UR4] ;  /* 0x00000000040079b9 */ /* 0x0001e40008040000 */
[----:B0-----:R-:W-:Y:S01]  /*0180*/  NOP ;  /* 0x0000000000007918 */ /* 0x001fe20000000000 */
.L_x_1:
[----:B------:R-:W-:Y:S05]  /*0190*/  BSYNC B0 ;  /* 0x0000000000007941 */ /* 0x000fea0003800000 */
.L_x_0:
[----:B------:R-:W0:Y:S01]  /*01a0*/  SHFL.IDX PT, R2, R0, RZ, 0x1f ;  /* 0x00001fff00027589 */ /* 0x000e2200000e0000 */
[----:B------:R-:W-:Y:S01]  /*01b0*/  UISETP.NE.AND UP0, UPT, UR8, 0x3, UPT ;  /* 0x000000030800788c */ /* 0x000fe2000bf05270 */
[----:B------:R-:W-:Y:S01]  /*01c0*/  ISETP.NE.AND P1, PT, RZ, UR6, PT ;  /* 0x00000006ff007c0c */ /* 0x000fe2000bf25270 */
[----:B------:R-:W-:Y:S02]  /*01d0*/  UIADD3 UR10, UR6, -0x1, URZ ;  /* 0xffffffff060a7890 */ /* 0x000fe4000fffe03f */
[----:B------:R-:W-:Y:S02]  /*01e0*/  UISETP.EQ.OR UP0, UPT, UR8, URZ, !UP0 ;  /* 0x0000003f0800728c */ /* 0x000fe4000c702670 */
[----:B------:R-:W-:Y:S02]  /*01f0*/  UISETP.GE.U32.AND UP1, UPT, UR10, 0x2, UPT ;  /* 0x000000020a00788c */ /* 0x000fe4000bf26070 */
[----:B------:R-:W-:-:S04]  /*0200*/  UISETP.EQ.AND UP0, UPT, UR6, URZ, UP0 ;  /* 0x0000003f0600728c */ /* 0x000fc80008702270 */
[----:B------:R-:W-:-:S04]  /*0210*/  USEL UR13, URZ, 0x1, !UP0 ;  /* 0x000000013f0d7887 */ /* 0x000fc8000c000000 */
[----:B------:R-:W-:Y:S01]  /*0220*/  USEL UR13, UR13, 0x2, UP1 ;  /* 0x000000020d0d7887 */ /* 0x000fe20008800000 */
[----:B0-----:R-:W-:-:S13]  /*0230*/  ISETP.NE.AND P0, PT, R2, RZ, PT ;  /* 0x000000ff0200720c */ /* 0x001fda0003f05270 */
[----:B------:R-:W-:Y:S05]  /*0240*/  @P0 BRA `(.L_x_2) ;  /* 0x0000000000600947 */ /* 0x000fea0003800000 */
[----:B------:R-:W0:Y:S01]  /*0250*/  S2UR UR9, SR_CgaCtaId ;  /* 0x00000000000979c3 */ /* 0x000e220000008800 */
[----:B------:R-:W-:Y:S01]  /*0260*/  UMOV UR4, 0x400 ;  /* 0x0000040000047882 */ /* 0x000fe20000000000 */
[----:B------:R-:W-:Y:S01]  /*0270*/  UMOV UR5, 0x1 ;  /* 0x0000000100057882 */ /* 0x000fe20000000000 */
[----:B------:R-:W-:Y:S01]  /*0280*/  UMOV UR6, 0x100 ;  /* 0x0000010000067882 */ /* 0x000fe20000000000 */
[----:B------:R-:W-:Y:S01]  /*0290*/  ELECT P0, URZ, PT ;  /* 0x00000000003f782f */ /* 0x000fe20003800000 */
[----:B------:R-:W-:-:S04]  /*02a0*/  UIADD3 UR6, -UR6, 0x100000, URZ ;  /* 0x0010000006067890 */ /* 0x000fc8000fffe13f */
[----:B------:R-:W-:Y:S02]  /*02b0*/  USHF.L.U32 UR7, UR6, 0xb, URZ ;  /* 0x0000000b06077899 */ /* 0x000fe4000800063f */
[----:B------:R-:W-:Y:S02]  /*02c0*/  USHF.L.U32 UR6, UR6, 0x1, URZ ;  /* 0x0000000106067899 */ /* 0x000fe4000800063f */
[----:B0-----:R-:W-:Y:S02]  /*02d0*/  ULEA UR9, UR9, UR4, 0x18 ;  /* 0x0000000409097291 */ /* 0x001fe4000f8ec03f */
[----:B------:R-:W-:-:S04]  /*02e0*/  UIADD3 UR4, -UR5, 0x100000, URZ ;  /* 0x0010000005047890 */ /* 0x000fc8000fffe13f */
[----:B------:R-:W-:Y:S02]  /*02f0*/  USHF.L.U32 UR5, UR4, 0xb, URZ ;  /* 0x0000000b04057899 */ /* 0x000fe4000800063f */
[----:B------:R-:W-:Y:S01]  /*0300*/  USHF.L.U32 UR4, UR4, 0x1, URZ ;  /* 0x0000000104047899 */ /* 0x000fe2000800063f */
[----:B------:R-:W0:Y:S11]  /*0310*/  FENCE.VIEW.ASYNC.S ;  /* 0x00000000000073c6 */ /* 0x000e360000000000 */
[----:B0-----:R0:W1:Y:S01]  /*0320*/  SYNCS.EXCH.64 URZ, [UR9], UR4 ;  /* 0x00000004093f75b2 */ /* 0x0010620008000100 */
[----:B------:R0:W2:Y:S01]  /*0330*/  SYNCS.EXCH.64 URZ, [UR9+0x28], UR6 ;  /* 0x00002806093f75b2 */ /* 0x0000a20008000100 */
[----:B------:R0:W3:Y:S01]  /*0340*/  SYNCS.EXCH.64 URZ, [UR9+0x8], UR4 ;  /* 0x00000804093f75b2 */ /* 0x0000e20008000100 */
[----:B------:R0:W4:Y:S01]  /*0350*/  SYNCS.EXCH.64 URZ, [UR9+0x30], UR6 ;  /* 0x00003006093f75b2 */ /* 0x0001220008000100 */
[----:B------:R0:W0:Y:S01]  /*0360*/  SYNCS.EXCH.64 URZ, [UR9+0x10], UR4 ;  /* 0x00001004093f75b2 */ /* 0x0000220008000100 */
[----:B------:R0:W0:Y:S01]  /*0370*/  SYNCS.EXCH.64 URZ, [UR9+0x38], UR6 ;  /* 0x00003806093f75b2 */ /* 0x0000220008000100 */
[----:B------:R0:W0:Y:S01]  /*0380*/  SYNCS.EXCH.64 URZ, [UR9+0x18], UR4 ;  /* 0x00001804093f75b2 */ /* 0x0000220008000100 */
[----:B------:R0:W0:Y:S01]  /*0390*/  SYNCS.EXCH.64 URZ, [UR9+0x40], UR6 ;  /* 0x00004006093f75b2 */ /* 0x0000220008000100 */
[----:B------:R0:W0:Y:S01]  /*03a0*/  SYNCS.EXCH.64 URZ, [UR9+0x20], UR4 ;  /* 0x00002004093f75b2 */ /* 0x0000220008000100 */
[----:B------:R0:W0:Y:S01]  /*03b0*/  SYNCS.EXCH.64 URZ, [UR9+0x48], UR6 ;  /* 0x00004806093f75b2 */ /* 0x0000220008000100 */
[----:B------:R-:W-:Y:S01]  /*03c0*/  NOP ;  /* 0x0000000000007918 */ /* 0x000fe20000000000 */
.L_x_2:
[----:B------:R-:W5:Y:S01]  /*03d0*/  SHFL.IDX PT, R0, R0, RZ, 0x1f ;  /* 0x00001fff00007589 */ /* 0x000f6200000e0000 */
[----:B------:R-:W1:Y:S01]  /*03e0*/  LDC R2, c[0x0][0x65c] ;  /* 0x00019700ff027b82 */ /* 0x000e620000000800 */
[----:B------:R-:W-:Y:S01]  /*03f0*/  ELECT P0, URZ, PT ;  /* 0x00000000003f782f */ /* 0x000fe20003800000 */
[----:B------:R-:W-:Y:S01]  /*0400*/  IMAD.MOV.U32 R3, RZ, RZ, RZ ;  /* 0x000000ffff037224 */ /* 0x000fe200078e00ff */
[----:B0-----:R-:W-:Y:S01]  /*0410*/  UMOV UR4, 0x20 ;  /* 0x0000002000047882 */ /* 0x001fe20000000000 */
[----:B------:R-:W-:Y:S01]  /*0420*/  NOP ;  /* 0x0000000000007918 */ /* 0x000fe20000000000 */
[----:B------:R-:W-:Y:S01]  /*0430*/  NOP ;  /* 0x0000000000007918 */ /* 0x000fe20000000000 */
[----:B-----5:R-:W-:Y:S02]  /*0440*/  ISETP.NE.OR P0, PT, R0, RZ, !P0 ;  /* 0x000000ff0000720c */ /* 0x020fe40004705670 */
[----:B-1----:R-:W-:Y:S01]  /*0450*/  ISETP.NE.AND P4, PT, R2, 0x1, PT ;  /* 0x000000010200780c */ /* 0x002fe20003f85270 */
[----:B------:R-:W0:Y:S01]  /*0460*/  S2R R0, SR_CTAID.Y ;  /* 0x0000000000007919 */ /* 0x000e220000002600 */
[----:B------:R-:W1:Y:S09]  /*0470*/  S2R R2, SR_CTAID.X ;  /* 0x0000000000027919 */ /* 0x000e720000002500 */
[----:B------:R-:W-:Y:S01]  /*0480*/  VOTEU.ALL UP0, P0 ;  /* 0x00000000003f7886 */ /* 0x000fe20000000000 */
[----:B------:R-:W-:Y:S01]  /*0490*/  VOTEU.ALL UP1, P0 ;  /* 0x00000000003f7886 */ /* 0x000fe20000020000 */
[----:B------:R-:W1:Y:S01]  /*04a0*/  @P4 LDC R7, c[0x0][0x10] ;  /* 0x00000400ff074b82 */ /* 0x000e620000000800 */
[----:B------:R-:W-:-:S02]  /*04b0*/  @P4 IMAD.MOV.U32 R5, RZ, RZ, RZ ;  /* 0x000000ffff054224 */ /* 0x000fc400078e00ff */
[----:B------:R-:W-:Y:S01]  /*04c0*/  @P4 IMAD.MOV.U32 R11, RZ, RZ, RZ ;  /* 0x000000ffff0b4224 */ /* 0x000fe200078e00ff */
[----:B------:R-:W-:Y:S01]  /*04d0*/  @!UP0 UMOV UR6, 0x400 ;  /* 0x0000040000068882 */ /* 0x000fe20000000000 */
[----:B------:R-:W-:-:S04]  /*04e0*/  @!UP0 UIADD3 UR4, -UR4, 0x100000, URZ ;  /* 0x0010000004048890 */ /* 0x000fc8000fffe13f */
[----:B------:R-:W-:Y:S02]  /*04f0*/  @!UP0 USHF.L.U32 UR5, UR4, 0xb, URZ ;  /* 0x0000000b04058899 */ /* 0x000fe4000800063f */
[----:B------:R-:W-:Y:S01]  /*0500*/  @!UP0 USHF.L.U32 UR4, UR4, 0x1, URZ ;  /* 0x0000000104048899 */ /* 0x000fe2000800063f */
[----:B------:R-:W5:Y:S08]  /*0510*/  @!P4 LDC R9, c[0x0][0xc] ;  /* 0x00000300ff09cb82 */ /* 0x000f700000000800 */
[----:B------:R-:W2:Y:S01]  /*0520*/  @!UP0 S2UR UR7, SR_CgaCtaId ;  /* 0x00000000000789c3 */ /* 0x000ea20000008800 */
[----:B0-----:R-:W-:-:S04]  /*0530*/  @P4 IMAD.MOV.U32 R4, RZ, RZ, R0 ;  /* 0x000000ffff044224 */ /* 0x001fc800078e0000 */
[----:B-1----:R-:W-:-:S04]  /*0540*/  @P4 IMAD.WIDE.U32 R6, R2, R7, R4 ;  /* 0x0000000702064225 */ /* 0x002fc800078e0004 */
[----:B------:R-:W-:Y:S02]  /*0550*/  @P4 IMAD.MOV.U32 R16, RZ, RZ, R6 ;  /* 0x000000ffff104224 */ /* 0x000fe400078e0006 */
[----:B------:R-:W-:Y:S02]  /*0560*/  @P4 IMAD.IADD R17, R7, 0x1, R11 ;  /* 0x0000000107114824 */ /* 0x000fe400078e020b */
[----:B-----5:R-:W-:-:S04]  /*0570*/  @!P4 IMAD.WIDE.U32 R4, R9, R0, R2 ;  /* 0x000000000904c225 */ /* 0x020fc800078e0002 */
[----:B------:R-:W-:Y:S02]  /*0580*/  @!P4 IMAD.MOV.U32 R16, RZ, RZ, R4 ;  /* 0x000000ffff10c224 */ /* 0x000fe400078e0004 */
[----:B------:R-:W-:Y:S01]  /*0590*/  @!P4 IMAD.MOV.U32 R17, RZ, RZ, R5 ;  /* 0x000000ffff11c224 */ /* 0x000fe200078e0005 */
[----:B--2---:R-:W-:Y:S02]  /*05a0*/  @!UP0 ULEA UR6, UR7, UR6, 0x18 ;  /* 0x0000000607068291 */ /* 0x004fe4000f8ec03f */
[----:B------:R0:W-:Y:S01]  /*05b0*/  STL [R1+0x74], R16 ;  /* 0x0000741001007387 */ /* 0x0001e20000100800 */
[----:B------:R-:W-:-:S03]  /*05c0*/  VOTEU.ALL UP0, P0 ;  /* 0x00000000003f7886 */ /* 0x000fc60000000000 */
[----:B------:R0:W-:Y:S04]  /*05d0*/  STL [R1+0x70], R17 ;  /* 0x0000701101007387 */ /* 0x0001e80000100800 */
[----:B------:R-:W1:Y:S02]  /*05e0*/  FENCE.VIEW.ASYNC.S ;  /* 0x00000000000073c6 */ /* 0x000e640000000000 */
[----:B-1----:R0:W3:Y:S01]  /*05f0*/  @!UP0 SYNCS.EXCH.64 URZ, [UR6+0x60], UR4 ;  /* 0x00006004063f85b2 */ /* 0x0020e20008000100 */
[----:B------:R0:W3:Y:S01]  /*0600*/  @!UP1 SYNCS.EXCH.64 URZ, [UR6+0x68], UR4 ;  /* 0x00006804063f95b2 */ /* 0x0000e20008000100 */
[----:B------:R-:W-:Y:S01]  /*0610*/  NOP ;  /* 0x0000000000007918 */ /* 0x000fe20000000000 */
[----:B---34-:R-:W-:Y:S06]  /*0620*/  BAR.SYNC.DEFER_BLOCKING 0x0 ;  /* 0x0000000000007b1d */ /* 0x018fec0000010000 */
[----:B0-----:R-:W-:Y:S05]  /*0630*/  @!P1 BRA `(.L_x_3) ;  /* 0x000000e400809947 */ /* 0x001fea0003800000 */
[----:B------:R-:W-:-:S06]  /*0640*/  UISETP.GT.U32.AND UP0, UPT, UR10, 0x1, UPT ;  /* 0x000000010a00788c */ /* 0x000fcc000bf04070 */
[----:B------:R-:W-:-:S13]  /*0650*/  PLOP3.LUT P0, PT, PT, PT, UP0, 0x80, 0x0 ;  /* 0x000000000000781c */ /* 0x000fda0003f0f008 */
[----:B------:R-:W-:Y:S05]  /*0660*/  @P0 EXIT ;  /* 0x000000000000094d */ /* 0x000fea0003800000 */
[----:B------:R-:W-:Y:S01]  /*0670*/  IMAD.MOV.U32 R6, RZ, RZ, -0x1 ;  /* 0xffffffffff067424 */ /* 0x000fe200078e00ff */
[----:B------:R-:W-:Y:S01]  /*0680*/  ULDC.64 UR4, c[0x0][0x650] ;  /* 0x0001940000047ab9 */ /* 0x000fe20000000a00 */
[----:B------:R-:W-:Y:S01]  /*0690*/  IMAD.MOV.U32 R5, RZ, RZ, -0x1 ;  /* 0xffffffffff057424 */ /* 0x000fe200078e00ff */
[----:B------:R-:W-:Y:S01]  /*06a0*/  ISETP.GE.U32.AND P0, PT, R16, UR4, PT ;  /* 0x0000000410007c0c */ /* 0x000fe2000bf06070 */
[----:B------:R-:W-:Y:S01]  /*06b0*/  UMOV UR12, 0xffffffff ;  /* 0xffffffff000c7882 */ /* 0x000fe20000000000 */
[----:B------:R0:W-:Y:S01]  /*06c0*/  STL [R1+0x78], R6 ;  /* 0x0000780601007387 */ /* 0x0001e20000100800 */
[----:B------:R-:W-:Y:S02]  /*06d0*/  PRMT R4, RZ, 0x7610, R4 ;  /* 0x00007610ff047816 */ /* 0x000fe40000000004 */
[----:B------:R-:W-:Y:S01]  /*06e0*/  ISETP.GE.U32.AND.EX P0, PT, R17, UR5, PT, P0 ;  /* 0x0000000511007c0c */ /* 0x000fe2000bf06100 */
[----:B------:R0:W-:-:S12]  /*06f0*/  STL [R1+0x7c], R5 ;  /* 0x00007c0501007387 */ /* 0x0001d80000100800 */
[----:B0-----:R-:W-:Y:S05]  /*0700*/  @P0 BRA `(.L_x_4) ;  /* 0x0000000400680947 */ /* 0x001fea0003800000 */
[----:B------:R-:W0:Y:S01]  /*0710*/  LDC.64 R12, c[0x0][0x628] ;  /* 0x00018a00ff0c7b82 */ /* 0x000e220000000a00 */
[----:B------:R-:W-:Y:S02]  /*0720*/  IMAD.MOV.U32 R4, RZ, RZ, R16 ;  /* 0x000000ffff047224 */ /* 0x000fe400078e0010 */
[----:B------:R-:W-:-:S05]  /*0730*/  IMAD.MOV.U32 R5, RZ, RZ, R17 ;  /* 0x000000ffff057224 */ /* 0x000fca00078e0011 */
[----:B------:R-:W1:Y:S08]  /*0740*/  LDC R10, c[0x0][0x630] ;  /* 0x00018c00ff0a7b82 */ /* 0x000e700000000800 */
[----:B------:R-:W2:Y:S01]  /*0750*/  LDC.64 R14, c[0x0][0x620] ;  /* 0x00018800ff0e7b82 */ /* 0x000ea20000000a00 */
[----:B0-----:R-:W-:-:S04]  /*0760*/  ISETP.NE.U32.AND P0, PT, R12, RZ, PT ;  /* 0x000000ff0c00720c */ /* 0x001fc80003f05070 */
[----:B------:R-:W-:-:S13]  /*0770*/  ISETP.NE.AND.EX P0, PT, R13, RZ, PT, P0 ;  /* 0x000000ff0d00720c */ /* 0x000fda0003f05300 */
[----:B-12---:R-:W-:Y:S05]  /*0780*/  @!P0 BRA `(.L_x_5) ;  /* 0x0000000000288947 */ /* 0x006fea0003800000 */
[----:B------:R-:W0:Y:S02]  /*0790*/  LDC R9, c[0x0][0x634] ;  /* 0x00018d00ff097b82 */ /* 0x000e240000000800 */
[----:B0-----:R-:W-:-:S05]  /*07a0*/  IADD3 R9, P0, R16, R9, RZ ;  /* 0x0000000910097210 */ /* 0x001fca0007f1e0ff */
[----:B------:R-:W-:-:S04]  /*07b0*/  IMAD.X R11, RZ, RZ, R17, P0 ;  /* 0x000000ffff0b7224 */ /* 0x000fc800000e0611 */
[----:B------:R-:W-:-:S04]  /*07c0*/  IMAD.WIDE.U32 R4, R11, R12, RZ ;  /* 0x0000000c0b047225 */ /* 0x000fc800078e00ff */
[----:B------:R-:W-:-:S04]  /*07d0*/  IMAD.WIDE.U32 R6, P0, R9, R13, R4 ;  /* 0x0000000d09067225 */ /* 0x000fc80007800004 */
[----:B------:R-:W-:-:S04]  /*07e0*/  IMAD.WIDE.U32 R4, R9, R12, RZ ;  /* 0x0000000c09047225 */ /* 0x000fc800078e00ff */
[----:B------:R-:W-:Y:S01]  /*07f0*/  IMAD.X R9, RZ, RZ, RZ, P0 ;  /* 0x000000ffff097224 */ /* 0x000fe200000e06ff */
[----:B------:R-:W-:Y:S01]  /*0800*/  IADD3 RZ, P0, R5, R6, RZ ;  /* 0x0000000605ff7210 */ /* 0x000fe20007f1e0ff */
[----:B------:R-:W-:-:S04]  /*0810*/  IMAD.MOV.U32 R8, RZ, RZ, R7 ;  /* 0x000000ffff087224 */ /* 0x000fc800078e0007 */
[----:B------:R-:W-:-:S08]  /*0820*/  IMAD.WIDE.U32.X R4, R11, R13, R8, P0 ;  /* 0x0000000d0b047225 */ /* 0x000fd000000e0408 */
.L_x_5:
[-CC-:B------:R-:W-:Y:S01]  /*0830*/  SHF.R.U64 R24, R4, R10.reuse, R5.reuse ;  /* 0x0000000a04187219 */ /* 0x180fe20000001205 */
[----:B------:R-:W0:Y:S01]  /*0840*/  LDC R8, c[0x0][0x618] ;  /* 0x00018600ff087b82 */ /* 0x000e220000000800 */
[----:B------:R-:W-:Y:S01]  /*0850*/  SHF.R.U32.HI R4, RZ, R10, R5 ;  /* 0x0000000aff047219 */ /* 0x000fe20000011605 */
[----:B------:R-:W-:Y:S01]  /*0860*/  ULDC UR4, c[0x0][0x150] ;  /* 0x0000540000047ab9 */ /* 0x000fe20000000800 */
[----:B------:R-:W-:Y:S01]  /*0870*/  IADD3 R9, P0, RZ, -R24, RZ ;  /* 0x80000018ff097210 */ /* 0x000fe20007f1e0ff */
[----:B------:R-:W-:Y:S01]  /*0880*/  IMAD.MOV.U32 R5, RZ, RZ, R17 ;  /* 0x000000ffff057224 */ /* 0x000fe200078e0011 */
[----:B------:R-:W-:-:S03]  /*0890*/  I2FP.F32.U32 R3, R2 ;  /* 0x0000000200037245 */ /* 0x000fc60000201000 */
[----:B------:R-:W1:Y:S01]  /*08a0*/  LDC.64 R18, c[0x0][0x640] ;  /* 0x00019000ff127b82 */ /* 0x000e620000000a00 */
[----:B------:R-:W-:Y:S02]  /*08b0*/  IMAD.X R11, RZ, RZ, ~R4, P0 ;  /* 0x000000ffff0b7224 */ /* 0x000fe400000e0e04 */
[----:B------:R-:W-:Y:S01]  /*08c0*/  FMUL R3, R3, UR4 ;  /* 0x0000000403037c20 */ /* 0x000fe20008400000 */
[----:B------:R-:W-:Y:S01]  /*08d0*/  IMAD.MOV.U32 R4, RZ, RZ, R16 ;  /* 0x000000ffff047224 */ /* 0x000fe200078e0010 */
[----:B------:R-:W-:Y:S01]  /*08e0*/  ULDC UR4, c[0x0][0x154] ;  /* 0x0000550000047ab9 */ /* 0x000fe20000000800 */
[-C--:B------:R-:W-:Y:S02]  /*08f0*/  IMAD R6, R11, R14.reuse, RZ ;  /* 0x0000000e0b067224 */ /* 0x080fe400078e02ff */
[C---:B------:R-:W-:Y:S01]  /*0900*/  IMAD.WIDE.U32 R4, R9.reuse, R14, R4 ;  /* 0x0000000e09047225 */ /* 0x040fe200078e0004 */
[----:B------:R-:W2:Y:S01]  /*0910*/  LDC R10, c[0x0][0x608] ;  /* 0x00018200ff0a7b82 */ /* 0x000ea20000000800 */
[----:B------:R-:W3:Y:S02]  /*0920*/  F2I.U32.TRUNC.NTZ R3, R3 ;  /* 0x0000000300037305 */ /* 0x000ee4000020f000 */
[----:B------:R-:W-:-:S04]  /*0930*/  IMAD R9, R9, R15, R6 ;  /* 0x0000000f09097224 */ /* 0x000fc800078e0206 */
[----:B------:R-:W-:Y:S01]  /*0940*/  IMAD.IADD R5, R5, 0x1, R9 ;  /* 0x0000000105057824 */ /* 0x000fe200078e0209 */
[----:B------:R-:W4:Y:S01]  /*0950*/  LDC R7, c[0x0][0x144] ;  /* 0x00005100ff077b82 */ /* 0x000f220000000800 */
[----:B------:R-:W-:-:S03]  /*0960*/  IMAD.MOV.U32 R9, RZ, RZ, 0x1 ;  /* 0x00000001ff097424 */ /* 0x000fc600078e00ff */
[----:B0-----:R-:W-:Y:S02]  /*0970*/  SHF.R.U64 R12, R4, R8, R5 ;  /* 0x00000008040c7219 */ /* 0x001fe40000001205 */
[----:B------:R-:W-:Y:S02]  /*0980*/  I2FP.F32.U32 R4, R0 ;  /* 0x0000000000047245 */ /* 0x000fe40000201000 */
[----:B------:R-:W0:Y:S01]  /*0990*/  LDC R14, c[0x0][0x658] ;  /* 0x00019600ff0e7b82 */ /* 0x000e220000000800 */
[----:B-1----:R-:W-:Y:S01]  /*09a0*/  ISETP.NE.U32.AND P0, PT, R18, RZ, PT ;  /* 0x000000ff1200720c */ /* 0x002fe20003f05070 */
[----:B---3--:R-:W-:Y:S02]  /*09b0*/  IMAD.MOV R6, RZ, RZ, -R3 ;  /* 0x000000ffff067224 */ /* 0x008fe400078e0a03 */
[----:B------:R-:W-:Y:S01]  /*09c0*/  FMUL R4, R4, UR4 ;  /* 0x0000000404047c20 */ /* 0x000fe20008400000 */
[----:B------:R-:W-:Y:S01]  /*09d0*/  SHF.R.U32.HI R3, RZ, R8, R5 ;  /* 0x00000008ff037219 */ /* 0x000fe20000011605 */
[----:B------:R-:W-:Y:S01]  /*09e0*/  IMAD.MOV.U32 R5, RZ, RZ, -0x1 ;  /* 0xffffffffff057424 */ /* 0x000fe200078e00ff */
[----:B------:R-:W-:Y:S01]  /*09f0*/  ISETP.NE.AND.EX P0, PT, R19, RZ, PT, P0 ;  /* 0x000000ff1300720c */ /* 0x000fe20003f05300 */
[----:B------:R1:W3:Y:S01]  /*0a00*/  F2I.U32.TRUNC.NTZ R11, R4 ;  /* 0x00000004000b7305 */ /* 0x0002e2000020f000 */
[----:B------:R-:W1:Y:S01]  /*0a10*/  LDC R13, c[0x0][0x148] ;  /* 0x00005200ff0d7b82 */ /* 0x000e620000000800 */
[----:B--2---:R-:W-:-:S02]  /*0a20*/  SHF.R.U64 R23, R12, R10, R3 ;  /* 0x0000000a0c177219 */ /* 0x004fc40000001203 */
[----:B------:R-:W-:-:S05]  /*0a30*/  SHF.R.U32.HI R3, RZ, R10, R3 ;  /* 0x0000000aff037219 */ /* 0x000fca0000011603 */
[----:B------:R-:W2:Y:S01]  /*0a40*/  LDC R17, c[0x0][0x600] ;  /* 0x00018000ff117b82 */ /* 0x000ea20000000800 */
[----:B----4-:R-:W-:-:S07]  /*0a50*/  IMAD R8, R7, R6, R2 ;  /* 0x0000000607087224 */ /* 0x010fce00078e0202 */
[----:B------:R-:W4:Y:S01]  /*0a60*/  LDC R16, c[0x0][0x648] ;  /* 0x00019200ff107b82 */ /* 0x000f220000000800 */
[-C--:B0-----:R-:W-:Y:S02]  /*0a70*/  SHF.L.U32 R2, R5, R14.reuse, RZ ;  /* 0x0000000e05027219 */ /* 0x081fe400000006ff */
[--C-:B------:R-:W-:Y:S02]  /*0a80*/  SHF.R.U64 R22, R23, R14, R3.reuse ;  /* 0x0000000e17167219 */ /* 0x100fe40000001203 */
[----:B------:R-:W-:Y:S02]  /*0a90*/  LOP3.LUT R10, RZ, R2, RZ, 0x33, !PT ;  /* 0x00000002ff0a7212 */ /* 0x000fe400078e33ff */
[-C--:B------:R-:W-:Y:S01]  /*0aa0*/  SHF.R.U32.HI R3, RZ, R14.reuse, R3 ;  /* 0x0000000eff037219 */ /* 0x080fe20000011603 */
[----:B------:R-:W0:Y:S01]  /*0ab0*/  LDC R21, c[0x0][0x638] ;  /* 0x00018e00ff157b82 */ /* 0x000e220000000800 */
[----:B------:R-:W-:Y:S01]  /*0ac0*/  SHF.L.U32 R9, R9, R14, RZ ;  /* 0x0000000e09097219 */ /* 0x000fe200000006ff */
[----:B------:R-:W-:-:S06]  /*0ad0*/  IMAD.MOV.U32 R2, RZ, RZ, R22 ;  /* 0x000000ffff027224 */ /* 0x000fcc00078e0016 */
[----:B------:R-:W0:Y:S01]  /*0ae0*/  LDC R20, c[0x0][0x610] ;  /* 0x00018400ff147b82 */ /* 0x000e220000000800 */
[----:B-1-3--:R-:W-:Y:S05]  /*0af0*/  @!P0 BRA `(.L_x_6) ;  /* 0x0000000000288947 */ /* 0x00afea0003800000 */
[----:B------:R-:W1:Y:S02]  /*0b00*/  LDC R7, c[0x0][0x64c] ;  /* 0x00019300ff077b82 */ /* 0x000e640000000800 */
[----:B-1----:R-:W-:-:S05]  /*0b10*/  IADD3 R7, P0, R22, R7, RZ ;  /* 0x0000000716077210 */ /* 0x002fca0007f1e0ff */
        /* <DEDUP_REMOVED lines=8> */
.L_x_6:
[----:B----4-:R-:W-:Y:S01]  /*0ba0*/  SHF.R.U64 R2, R2, R16, R3 ;  /* 0x0000001002027219 */ /* 0x010fe20000001203 */
[----:B--2---:R-:W-:Y:S01]  /*0bb0*/  VIADD R3, R17, 0xffffffff ;  /* 0xffffffff11037836 */ /* 0x004fe20000000000 */
[----:B------:R-:W-:Y:S01]  /*0bc0*/  LOP3.LUT R10, R23, R10, RZ, 0xc0, !PT ;  /* 0x0000000a170a7212 */ /* 0x000fe200078ec0ff */
[----:B------:R-:W-:Y:S01]  /*0bd0*/  IMAD.MOV R11, RZ, RZ, -R11 ;  /* 0x000000ffff0b7224 */ /* 0x000fe200078e0a0b */
[----:B------:R-:W-:Y:S01]  /*0be0*/  R2UR UR12, R24 ;  /* 0x00000000180c72ca */ /* 0x000fe200000e0000 */
[----:B------:R-:W-:Y:S01]  /*0bf0*/  IMAD.MOV R4, RZ, RZ, -R2 ;  /* 0x000000ffff047224 */ /* 0x000fe200078e0a02 */
[----:B------:R-:W-:Y:S01]  /*0c00*/  LOP3.LUT R3, R12, R3, RZ, 0xc0, !PT ;  /* 0x000000030c037212 */ /* 0x000fe200078ec0ff */
[----:B------:R-:W-:Y:S02]  /*0c10*/  @P4 IMAD R8, R13, R11, R0 ;  /* 0x0000000b0d084224 */ /* 0x000fe400078e0200 */
[----:B------:R-:W-:Y:S02]  /*0c20*/  IMAD R9, R9, R2, R10 ;  /* 0x0000000209097224 */ /* 0x000fe400078e020a */
[----:B0-----:R-:W-:-:S02]  /*0c30*/  IMAD R0, R4, R21, R22 ;  /* 0x0000001504007224 */ /* 0x001fc400078e0216 */
[----:B------:R-:W-:Y:S02]  /*0c40*/  IMAD R8, R9, R20, R8 ;  /* 0x0000001409087224 */ /* 0x000fe400078e0208 */
[----:B------:R-:W-:Y:S02]  /*0c50*/  IMAD R3, R0, R17, R3 ;  /* 0x0000001100037224 */ /* 0x000fe400078e0203 */
[----:B------:R-:W-:-:S03]  /*0c60*/  IMAD.MOV.U32 R4, RZ, RZ, 0x1 ;  /* 0x00000001ff047424 */ /* 0x000fc600078e00ff */
[----:B------:R-:W-:Y:S02]  /*0c70*/  SEL R2, R3, R8, !P4 ;  /* 0x0000000803027207 */ /* 0x000fe40006000000 */
[----:B------:R-:W-:-:S03]  /*0c80*/  SEL R0, R8, R3, !P4 ;  /* 0x0000000308007207 */ /* 0x000fc60006000000 */
[----:B------:R0:W-:Y:S04]  /*0c90*/  STL [R1+0x7c], R2 ;  /* 0x00007c0201007387 */ /* 0x0001e80000100800 */
[----:B------:R0:W-:Y:S02]  /*0ca0*/  STL [R1+0x78], R0 ;  /* 0x0000780001007387 */ /* 0x0001e40000100800 */
.L_x_4:
[----:B------:R-:W-:-:S08]  /*0cb0*/  NOP ;  /* 0x0000000000007918 */ /* 0x000fd00000000000 */
[----:B------:R-:W1:Y:S02]  /*0cc0*/  USETMAXREG.TRY_ALLOC.CTAPOOL UP0, 0xe8 ;  /* 0x000000e8000079c8 */ /* 0x000e640008000600 */
[----:B-1----:R-:W-:-:S13]  /*0cd0*/  PLOP3.LUT P0, PT, PT, PT, UP0, 0x80, 0x0 ;  /* 0x000000000000781c */ /* 0x002fda0003f0f008 */
[----:B------:R-:W-:Y:S05]  /*0ce0*/  @!P0 BRA `(.L_x_4) ;  /* 0xfffffffc00f08947 */ /* 0x000fea000383ffff */
[----:B------:R-:W-:Y:S01]  /*0cf0*/  ULDC.64 UR4, c[0x0][0x598] ;  /* 0x0001660000047ab9 */ /* 0x000fe20000000a00 */
[----:B------:R-:W-:Y:S01]  /*0d00*/  ULDC.64 UR14, c[0x0][0x208] ;  /* 0x00008200000e7ab9 */ /* 0x000fe20000000a00 */
[----:B------:R-:W-:-:S04]  /*0d10*/  ISETP.NE.U32.AND P0, PT, RZ, UR4, PT ;  /* 0x00000004ff007c0c */ /* 0x000fc8000bf05070 */
[----:B------:R-:W-:-:S13]  /*0d20*/  ISETP.NE.AND.EX P0, PT, RZ, UR5, PT, P0 ;  /* 0x00000005ff007c0c */ /* 0x000fda000bf05300 */
[----:B------:R-:W-:Y:S05]  /*0d30*/  @!P0 BRA `(.L_x_7) ;  /* 0x0000000000208947 */ /* 0x000fea0003800000 */
[----:B0-----:R-:W0:Y:S02]  /*0d40*/  LDC.64 R2, c[0x0][0x598] ;  /* 0x00016600ff027b82 */ /* 0x001e240000000a00 */
[----:B0-----:R-:W2:Y:S02]  /*0d50*/  LDG.E.64 R2, desc[UR14][R2.64] ;  /* 0x0000000e02027981 */ /* 0x001ea4000c1e1b00 */
[----:B--2---:R-:W-:-:S04]  /*0d60*/  ISETP.NE.U32.AND P0, PT, R2, RZ, PT ;  /* 0x000000ff0200720c */ /* 0x004fc80003f05070 */
[----:B------:R-:W-:-:S13]  /*0d70*/  ISETP.NE.AND.EX P0, PT, R3, RZ, PT, P0 ;  /* 0x000000ff0300720c */ /* 0x000fda0003f05300 */
[----:B------:R-:W-:Y:S05]  /*0d80*/  @!P0 BRA `(.L_x_7) ;  /* 0x00000000000c8947 */ /* 0x000fea0003800000 */
[----:B------:R-:W2:Y:S02]  /*0d90*/  LD.E R2, desc[UR14][R2.64] ;  /* 0x0000000e02027980 */ /* 0x000ea4000c101900 */
[----:B--2---:R-:W-:Y:S01]  /*0da0*/  R2UR UR20, R2 ;  /* 0x00000000021472ca */ /* 0x004fe200000e0000 */
[----:B------:R-:W-:-:S14]  /*0db0*/  BRA `(.L_x_8) ;  /* 0x0000000000247947 */ /* 0x000fdc0003800000 */
.L_x_7:
[----:B------:R-:W-:Y:S02]  /*0dc0*/  ULDC.64 UR4, c[0x0][0x588] ;  /* 0x0001620000047ab9 */ /* 0x000fe40000000a00 */
[----:B------:R-:W-:-:S04]  /*0dd0*/  ISETP.NE.U32.AND P0, PT, RZ, UR4, PT ;  /* 0x00000004ff007c0c */ /* 0x000fc8000bf05070 */
[----:B------:R-:W-:-:S13]  /*0de0*/  ISETP.NE.AND.EX P0, PT, RZ, UR5, PT, P0 ;  /* 0x00000005ff007c0c */ /* 0x000fda000bf05300 */
[----:B------:R-:W-:Y:S05]  /*0df0*/  @!P0 BRA `(.L_x_9) ;  /* 0x0000000000108947 */ /* 0x000fea0003800000 */
[----:B0-----:R-:W0:Y:S02]  /*0e00*/  LDC.64 R2, c[0x0][0x588] ;  /* 0x00016200ff027b82 */ /* 0x001e240000000a00 */
[----:B0-----:R-:W2:Y:S02]  /*0e10*/  LDG.E R2, desc[UR14][R2.64] ;  /* 0x0000000e02027981 */ /* 0x001ea4000c1e1900 */
[----:B--2---:R-:W-:Y:S01]  /*0e20*/  R2UR UR20, R2 ;  /* 0x00000000021472ca */ /* 0x004fe200000e0000 */
[----:B------:R-:W-:-:S14]  /*0e30*/  BRA `(.L_x_8) ;  /* 0x0000000000047947 */ /* 0x000fdc0003800000 */
.L_x_9:
[----:B------:R-:W-:-:S05]  /*0e40*/  ULDC UR20, c[0x0][0x580] ;  /* 0x0001600000147ab9 */ /* 0x000fca0000000800 */
.L_x_8:
[----:B------:R-:W-:Y:S02]  /*0e50*/  ULDC.64 UR4, c[0x0][0x5a0] ;  /* 0x0001680000047ab9 */ /* 0x000fe40000000a00 */
        /* <DEDUP_REMOVED lines=11> */
.L_x_10:
        /* <DEDUP_REMOVED lines=8> */
.L_x_12:
[----:B------:R-:W-:-:S05]  /*0f90*/  ULDC UR21, c[0x0][0x584] ;  /* 0x0001610000157ab9 */ /* 0x000fca0000000800 */
.L_x_11:
[----:B------:R-:W-:-:S13]  /*0fa0*/  LOP3.LUT P0, RZ, R4, 0xff, RZ, 0xc0, !PT ;  /* 0x000000ff04ff7812 */ /* 0x000fda000780c0ff */
[----:B------:R-:W-:Y:S05]  /*0fb0*/  @!P0 EXIT ;  /* 0x000000000000894d */ /* 0x000fea0003800000 */
[----:B------:R-:W-:Y:S01]  /*0fc0*/  ULDC UR4, c[0x0][0x28c] ;  /* 0x0000a30000047ab9 */ /* 0x000fe20000000800 */
[----:B------:R-:W-:Y:S02]  /*0fd0*/  ULOP3.LUT UR22, UR13, 0x1, URZ, 0xfc, !UPT ;  /* 0x000000010d167892 */ /* 0x000fe4000f8efc3f */
[----:B------:R-:W-:-:S04]  /*0fe0*/  UIADD3 UR4, UR4, 0x7f, URZ ;  /* 0x0000007f04047890 */ /* 0x000fc8000fffe03f */
[----:B------:R-:W-:-:S04]  /*0ff0*/  USHF.R.S32.HI UR5, URZ, 0x1f, UR4 ;  /* 0x0000001f3f057899 */ /* 0x000fc80008011404 */
[----:B------:R-:W-:-:S03]  /*1000*/  ULEA.HI UR5, UR5, UR4, URZ, 0x7 ;  /* 0x0000000405057291 */ /* 0x000fc6000f8f383f */
[----:B------:R-:W-:Y:S01]  /*1010*/  UMOV UR4, URZ ;  /* 0x0000003f00047c82 */ /* 0x000fe20008000000 */
[----:B------:R-:W-:-:S03]  /*1020*/  USHF.R.S32.HI UR9, URZ, 0x7, UR5 ;  /* 0x000000073f097899 */ /* 0x000fc60008011405 */
[----:B------:R-:W-:-:S09]  /*1030*/  UMOV UR5, URZ ;  /* 0x0000003f00057c82 */ /* 0x000fd20008000000 */
.L_x_293:
[----:B0-----:R-:W0:Y:S01]  /*1040*/  S2R R0, SR_TID.X ;  /* 0x0000000000007919 */ /* 0x001e220000002100 */
[----:B-1----:R-:W1:Y:S01]  /*1050*/  S2UR UR18, SR_CgaCtaId ;  /* 0x00000000001279c3 */ /* 0x002e620000008800 */
[----:B------:R-:W-:Y:S01]  /*1060*/  UMOV UR17, 0x400 ;  /* 0x0000040000117882 */ /* 0x000fe20000000000 */
[----:B------:R-:W-:Y:S01]  /*1070*/  UMOV UR6, URZ ;  /* 0x0000003f00067c82 */ /* 0x000fe20008000000 */
[----:B------:R-:W-:Y:S01]  /*1080*/  STL [R1+0x6c], RZ ;  /* 0x00006cff01007387 */ /* 0x000fe20000100800 */
[----:B------:R-:W-:Y:S01]  /*1090*/  UMOV UR7, URZ ;  /* 0x0000003f00077c82 */ /* 0x000fe20008000000 */
[----:B------:R-:W-:Y:S01]  /*10a0*/  UMOV UR8, URZ ;  /* 0x0000003f00087c82 */ /* 0x000fe20008000000 */
[----:B------:R-:W-:Y:S01]  /*10b0*/  UMOV UR23, UR5 ;  /* 0x0000000500177c82 */ /* 0x000fe20008000000 */
[----:B------:R-:W-:Y:S01]  /*10c0*/  STL [R1+0x68], RZ ;  /* 0x000068ff01007387 */ /* 0x000fe20000100800 */
[----:B--2---:R-:W2:Y:S01]  /*10d0*/  LDC R2, c[0x0][0x28c] ;  /* 0x0000a300ff027b82 */ /* 0x004ea20000000800 */
[----:B------:R-:W-:Y:S01]  /*10e0*/  UMOV UR24, UR4 ;  /* 0x0000000400187c82 */ /* 0x000fe20008000000 */
[----:B------:R-:W-:Y:S01]  /*10f0*/  CS2R R4, SRZ ;  /* 0x0000000000047805 */ /* 0x000fe2000001ff00 */
[----:B------:R-:W-:Y:S01]  /*1100*/  STL [R1+0x64], RZ ;  /* 0x000064ff01007387 */ /* 0x000fe20000100800 */
[----:B------:R-:W-:-:S02]  /*1110*/  CS2R R6, SRZ ;  /* 0x0000000000067805 */ /* 0x000fc4000001ff00 */
[----:B------:R-:W-:Y:S02]  /*1120*/  CS2R R8, SRZ ;  /* 0x0000000000087805 */ /* 0x000fe4000001ff00 */
[----:B------:R-:W-:Y:S01]  /*1130*/  CS2R R10, SRZ ;  /* 0x00000000000a7805 */ /* 0x000fe2000001ff00 */
[----:B------:R-:W-:Y:S01]  /*1140*/  STL [R1+0x60], RZ ;  /* 0x000060ff01007387 */ /* 0x000fe20000100800 */
[----:B------:R-:W-:Y:S02]  /*1150*/  CS2R R12, SRZ ;  /* 0x00000000000c7805 */ /* 0x000fe4000001ff00 */
[----:B------:R-:W-:Y:S02]  /*1160*/  CS2R R14, SRZ ;  /* 0x00000000000e7805 */ /* 0x000fe4000001ff00 */
        /* <DEDUP_REMOVED lines=12> */
[----:B------:R-:W-:Y:S02]  /*1230*/  CS2R R162, SRZ ;  /* 0x0000000000a27805 */ /* 0x000fe4000001ff00 */
[----:B0-----:R-:W-:Y:S01]  /*1240*/  LOP3.LUT R0, R0, 0x80, RZ, 0xc0, !PT ;  /* 0x0000008000007812 */ /* 0x001fe200078ec0ff */
[----:B------:R-:W-:Y:S01]  /*1250*/  STL [R1+0x50], RZ ;  /* 0x000050ff01007387 */ /* 0x000fe20000100800 */
[----:B--2---:R-:W-:Y:S02]  /*1260*/  ISETP.GE.AND P0, PT, R2, 0x1, PT ;  /* 0x000000010200780c */ /* 0x004fe40003f06270 */
[----:B------:R-:W-:Y:S02]  /*1270*/  CS2R R2, SRZ ;  /* 0x0000000000027805 */ /* 0x000fe4000001ff00 */
[----:B------:R-:W-:Y:S01]  /*1280*/  SHF.R.U32.HI R0, RZ, 0x7, R0 ;  /* 0x00000007ff007819 */ /* 0x000fe20000011600 */
        /* <DEDUP_REMOVED lines=8> */
[----:B------:R-:W0:Y:S01]  /*1310*/  SHFL.IDX PT, R0, R0, RZ, 0x1f ;  /* 0x00001fff00007589 */ /* 0x000e2200000e0000 */
[----:B------:R-:W-:-:S02]  /*1320*/  CS2R R176, SRZ ;  /* 0x0000000000b07805 */ /* 0x000fc4000001ff00 */
[----:B------:R-:W-:Y:S02]  /*1330*/  CS2R R178, SRZ ;  /* 0x0000000000b27805 */ /* 0x000fe4000001ff00 */
[----:B------:R-:W-:Y:S01]  /*1340*/  CS2R R180, SRZ ;  /* 0x0000000000b47805 */ /* 0x000fe2000001ff00 */
[----:B------:R2:W-:Y:S01]  /*1350*/  STL [R1+0x44], RZ ;  /* 0x000044ff01007387 */ /* 0x0005e20000100800 */
[----:B------:R-:W-:Y:S02]  /*1360*/  CS2R R182, SRZ ;  /* 0x0000000000b67805 */ /* 0x000fe4000001ff00 */
[----:B------:R-:W-:Y:S02]  /*1370*/  CS2R R184, SRZ ;  /* 0x0000000000b87805 */ /* 0x000fe4000001ff00 */
[----:B------:R-:W-:Y:S01]  /*1380*/  CS2R R186, SRZ ;  /* 0x0000000000ba7805 */ /* 0x000fe2000001ff00 */
[----:B------:R2:W-:Y:S01]  /*1390*/  STL [R1+0x40], RZ ;  /* 0x000040ff01007387 */ /* 0x0005e20000100800 */
        /* <DEDUP_REMOVED lines=14> */
[----:B------:R-:W-:Y:S02]  /*1480*/  CS2R R210, SRZ ;  /* 0x0000000000d27805 */ /* 0x000fe4000001ff00 */
[----:B0-----:R-:W-:Y:S01]  /*1490*/  R2UR UR10, R0 ;  /* 0x00000000000a72ca */ /* 0x001fe200000e0000 */
[----:B------:R2:W-:Y:S01]  /*14a0*/  STL [R1+0x30], RZ ;  /* 0x000030ff01007387 */ /* 0x0005e20000100800 */
[----:B------:R-:W-:Y:S01]  /*14b0*/  IMAD.MOV.U32 R0, RZ, RZ, RZ ;  /* 0x000000ffff007224 */ /* 0x000fe200078e00ff */
[----:B------:R-:W-:-:S02]  /*14c0*/  CS2R R212, SRZ ;  /* 0x0000000000d47805 */ /* 0x000fc4000001ff00 */
[----:B------:R-:W-:Y:S01]  /*14d0*/  CS2R R214, SRZ ;  /* 0x0000000000d67805 */ /* 0x000fe2000001ff00 */
[----:B------:R2:W-:Y:S01]  /*14e0*/  STL [R1+0x2c], RZ ;  /* 0x00002cff01007387 */ /* 0x0005e20000100800 */
[----:B------:R-:W-:Y:S02]  /*14f0*/  CS2R R216, SRZ ;  /* 0x0000000000d87805 */ /* 0x000fe4000001ff00 */
[----:B------:R-:W-:Y:S02]  /*1500*/  CS2R R218, SRZ ;  /* 0x0000000000da7805 */ /* 0x000fe4000001ff00 */
[----:B------:R-:W-:Y:S01]  /*1510*/  CS2R R220, SRZ ;  /* 0x0000000000dc7805 */ /* 0x000fe2000001ff00 */
[----:B------:R2:W-:Y:S01]  /*1520*/  STL [R1+0x28], RZ ;  /* 0x000028ff01007387 */ /* 0x0005e20000100800 */
[----:B------:R-:W-:Y:S02]  /*1530*/  CS2R R222, SRZ ;  /* 0x0000000000de7805 */ /* 0x000fe4000001ff00 */
[----:B------:R-:W-:-:S02]  /*1540*/  CS2R R224, SRZ ;  /* 0x0000000000e07805 */ /* 0x000fc4000001ff00 */
[----:B------:R-:W-:Y:S01]  /*1550*/  CS2R R226, SRZ ;  /* 0x0000000000e27805 */ /* 0x000fe2000001ff00 */
[----:B------:R2:W-:Y:S01]  /*1560*/  STL [R1+0x24], RZ ;  /* 0x000024ff01007387 */ /* 0x0005e20000100800 */
[----:B------:R-:W-:Y:S01]  /*1570*/  ULEA.HI UR11, UR10, UR10, URZ, 0x1 ;  /* 0x0000000a0a0b7291 */ /* 0x000fe2000f8f083f */
[----:B------:R-:W-:Y:S01]  /*1580*/  IMAD.MOV.U32 R228, RZ, RZ, RZ ;  /* 0x000000ffffe47224 */ /* 0x000fe200078e00ff */
[----:B------:R-:W-:Y:S01]  /*1590*/  CS2R R88, SRZ ;  /* 0x0000000000587805 */ /* 0x000fe2000001ff00 */
[----:B------:R2:W-:Y:S01]  /*15a0*/  STL [R1+0x20], RZ ;  /* 0x000020ff01007387 */ /* 0x0005e20000100800 */
[----:B------:R-:W-:Y:S01]  /*15b0*/  ULOP3.LUT UR16, UR11, 0x7fffe, URZ, 0xc0, !UPT ;  /* 0x0007fffe0b107892 */ /* 0x000fe2000f8ec03f */
[----:B------:R-:W-:Y:S01]  /*15c0*/  CS2R R90, SRZ ;  /* 0x00000000005a7805 */ /* 0x000fe2000001ff00 */
[----:B-1----:R-:W-:Y:S01]  /*15d0*/  ULEA UR11, UR18, UR17, 0x18 ;  /* 0x00000011120b7291 */ /* 0x002fe2000f8ec03f */
[----:B------:R2:W-:Y:S01]  /*15e0*/  STL [R1+0x1c], RZ ;  /* 0x00001cff01007387 */ /* 0x0005e20000100800 */
[----:B------:R-:W-:Y:S01]  /*15f0*/  UIADD3 UR16, UR10, -UR16, URZ ;  /* 0x800000100a107290 */ /* 0x000fe2000fffe03f */
[----:B------:R-:W-:-:S02]  /*1600*/  CS2R R92, SRZ ;  /* 0x00000000005c7805 */ /* 0x000fc4000001ff00 */
[----:B------:R-:W-:Y:S01]  /*1610*/  CS2R R94, SRZ ;  /* 0x00000000005e7805 */ /* 0x000fe2000001ff00 */
[----:B------:R2:W-:Y:S01]  /*1620*/  STL [R1+0x18], RZ ;  /* 0x000018ff01007387 */ /* 0x0005e20000100800 */
[----:B------:R-:W-:Y:S01]  /*1630*/  ULEA UR16, UR16, UR11, 0xd ;  /* 0x0000000b10107291 */ /* 0x000fe2000f8e683f */
[----:B------:R-:W-:Y:S02]  /*1640*/  CS2R R96, SRZ ;  /* 0x0000000000607805 */ /* 0x000fe4000001ff00 */
[----:B------:R-:W-:Y:S01]  /*1650*/  CS2R R98, SRZ ;  /* 0x0000000000627805 */ /* 0x000fe2000001ff00 */
[----:B------:R2:W-:Y:S01]  /*1660*/  STL [R1+0x14], RZ ;  /* 0x000014ff01007387 */ /* 0x0005e20000100800 */
[----:B------:R-:W-:Y:S01]  /*1670*/  UIADD3 UR16, UR16, 0x100, URZ ;  /* 0x0000010010107890 */ /* 0x000fe2000fffe03f */
[----:B------:R-:W-:Y:S02]  /*1680*/  CS2R R100, SRZ ;  /* 0x0000000000647805 */ /* 0x000fe4000001ff00 */
[----:B------:R-:W-:Y:S01]  /*1690*/  CS2R R102, SRZ ;  /* 0x0000000000667805 */ /* 0x000fe2000001ff00 */
[----:B------:R2:W-:Y:S01]  /*16a0*/  STL [R1+0x10], RZ ;  /* 0x000010ff01007387 */ /* 0x0005e20000100800 */
[----:B------:R-:W-:Y:S01]  /*16b0*/  USHF.R.U32.HI UR10, URZ, 0x4, UR16 ;  /* 0x000000043f0a7899 */ /* 0x000fe20008011610 */
[----:B------:R-:W-:-:S02]  /*16c0*/  CS2R R104, SRZ ;  /* 0x0000000000687805 */ /* 0x000fc4000001ff00 */
[----:B------:R-:W-:Y:S01]  /*16d0*/  CS2R R106, SRZ ;  /* 0x00000000006a7805 */ /* 0x000fe2000001ff00 */
[----:B------:R2:W-:Y:S01]  /*16e0*/  STL [R1+0xc], RZ ;  /* 0x00000cff01007387 */ /* 0x0005e20000100800 */
[----:B------:R-:W-:Y:S01]  /*16f0*/  ULOP3.LUT UR10, UR10, 0x3fff, URZ, 0xc0, !UPT ;  /* 0x00003fff0a0a7892 */ /* 0x000fe2000f8ec03f */
        /* <DEDUP_REMOVED lines=10> */
[----:B------:R2:W-:Y:S01]  /*17a0*/  STL [R1], RZ ;  /* 0x000000ff01007387 */ /* 0x0005e20000100800 */
[----:B------:R-:W-:Y:S02]  /*17b0*/  CS2R R124, SRZ ;  /* 0x00000000007c7805 */ /* 0x000fe4000001ff00 */
[----:B------:R-:W-:Y:S02]  /*17c0*/  CS2R R126, SRZ ;  /* 0x00000000007e7805 */ /* 0x000fe4000001ff00 */
[----:B------:R-:W-:Y:S02]  /*17d0*/  CS2R R128, SRZ ;  /* 0x0000000000807805 */ /* 0x000fe4000001ff00 */
[----:B------:R-:W-:-:S02]  /*17e0*/  CS2R R130, SRZ ;  /* 0x0000000000827805 */ /* 0x000fc4000001ff00 */
[----:B------:R-:W-:Y:S02]  /*17f0*/  CS2R R132, SRZ ;  /* 0x0000000000847805 */ /* 0x000fe4000001ff00 */
[----:B------:R-:W-:Y:S02]  /*1800*/  CS2R R134, SRZ ;  /* 0x0000000000867805 */ /* 0x000fe4000001ff00 */
        /* <DEDUP_REMOVED lines=9> */
[----:B---34-:R-:W-:-:S02]  /*18a0*/  CS2R R26, SRZ ;  /* 0x00000000001a7805 */ /* 0x018fc4000001ff00 */
        /* <DEDUP_REMOVED lines=29> */
[----:B------:R-:W-:Y:S01]  /*1a80*/  CS2R R86, SRZ ;  /* 0x0000000000567805 */ /* 0x000fe2000001ff00 */
[----:B--2---:R-:W-:Y:S06]  /*1a90*/  @!P0 BRA `(.L_x_13) ;  /* 0x0000001000c08947 */ /* 0x004fec0003800000 */
[----:B------:R-:W-:-:S06]  /*1aa0*/  UISETP.NE.AND UP0, UPT, UR22, 0x3, UPT ;  /* 0x000000031600788c */ /* 0x000fcc000bf05270 */
[----:B------:R-:W-:-:S13]  /*1ab0*/  PLOP3.LUT P1, PT, PT, PT, UP0, 0x80, 0x0 ;  /* 0x000000000000781c */ /* 0x000fda0003f2f008 */
[----:B------:R-:W-:Y:S05]  /*1ac0*/  @!P1 BRA `(.L_x_14) ;  /* 0x0000000000049947 */ /* 0x000fea0003800000 */
[----:B------:R-:W-:Y:S01]  /*1ad0*/  BPT.TRAP 0x1 ;  /* 0x000000040000795c */ /* 0x000fe20000300000 */
.L_x_14:
[----:B------:R-:W-:Y:S01]  /*1ae0*/  ULEA UR6, UR5, UR11, 0x3 ;  /* 0x0000000b05067291 */ /* 0x000fe2000f8e183f */
[----:B------:R-:W-:-:S05]  /*1af0*/  IMAD.U32 R0, RZ, RZ, UR4 ;  /* 0x00000004ff007e24 */ /* 0x000fca000f8e00ff */
[----:B------:R-:W-:-:S04]  /*1b00*/  SHF.L.U32 R0, R0, 0x1f, RZ ;  /* 0x0000001f00007819 */ /* 0x000fc800000006ff */
[----:B------:R0:W1:Y:S01]  /*1b10*/  SYNCS.PHASECHK.TRANS64.TRYWAIT P0, [UR6], R0 ;  /* 0x00000000ff0075a7 */ /* 0x0000620008000146 */
[----:B------:R-:W-:Y:S05]  /*1b20*/  @!P1 BRA `(.L_x_15) ;  /* 0x0000000000049947 */ /* 0x000fea0003800000 */
[----:B------:R-:W-:Y:S01]  /*1b30*/  BPT.TRAP 0x1 ;  /* 0x000000040000795c */ /* 0x000fe20000300000 */
.L_x_15:
[----:B-1----:R-:W-:Y:S05]  /*1b40*/  @P0 BRA `(.L_x_16) ;  /* 0x0000000000080947 */ /* 0x002fea0003800000 */
[----:B------:R-:W1:Y:S02]  /*1b50*/  SYNCS.PHASECHK.TRANS64.TRYWAIT P0, [UR6], R0 ;  /* 0x00000000ff0075a7 */ /* 0x000e640008000146 */
[----:B-1----:R-:W-:Y:S05]  /*1b60*/  @!P0 BRA `(.L_x_17) ;  /* 0x000000e800108947 */ /* 0x002fea0003800000 */
.L_x_16:
[----:B------:R-:W-:Y:S01]  /*1b70*/  UIADD3 UR6, UR11, 0x1e100, URZ ;  /* 0x0001e1000b067890 */ /* 0x000fe2000fffe03f */
[----:B------:R-:W-:Y:S01]  /*1b80*/  WARPGROUP.ARRIVE ;  /* 0x00000000000079c5 */ /* 0x000fe20000000000 */
[----:B------:R-:W-:Y:S01]  /*1b90*/  ULOP3.LUT UR7, UR10, 0x10000, URZ, 0xfc, !UPT ;  /* 0x000100000a077892 */ /* 0x000fe2000f8efc3f */
[----:B------:R2:W-:Y:S01]  /*1ba0*/  STL [R1+0x6c], RZ ;  /* 0x00006cff01007387 */ /* 0x0005e20000100800 */
[----:B------:R-:W-:Y:S01]  /*1bb0*/  USHF.R.U32.HI UR6, URZ, 0x4, UR6 ;  /* 0x000000043f067899 */ /* 0x000fe20008011606 */
[----:B01----:R-:W-:Y:S01]  /*1bc0*/  IMAD.MOV.U32 R0, RZ, RZ, RZ ;  /* 0x000000ffff007224 */ /* 0x003fe200078e00ff */
[----:B------:R-:W-:Y:S01]  /*1bd0*/  UIMAD UR7, UR5, 0x600, UR7 ;  /* 0x00000600050778a4 */ /* 0x000fe2000f8e0207 */
[----:B------:R2:W-:Y:S01]  /*1be0*/  STL [R1+0x68], RZ ;  /* 0x000068ff01007387 */ /* 0x0005e20000100800 */
[----:B------:R-:W-:Y:S01]  /*1bf0*/  ULOP3.LUT UR6, UR6, 0x3fff, URZ, 0xc0, !UPT ;  /* 0x00003fff06067892 */ /* 0x000fe2000f8ec03f */
[----:B------:R-:W-:Y:S01]  /*1c00*/  CS2R R2, SRZ ;  /* 0x0000000000027805 */ /* 0x000fe2000001ff00 */
[----:B------:R-:W-:Y:S01]  /*1c10*/  UMOV UR17, 0x40000040 ;  /* 0x4000004000117882 */ /* 0x000fe20000000000 */
[----:B------:R-:W-:Y:S01]  /*1c20*/  UMOV UR19, 0x40000040 ;  /* 0x4000004000137882 */ /* 0x000fe20000000000 */
[----:B------:R-:W-:Y:S01]  /*1c30*/  ULOP3.LUT UR6, UR6, 0x10000, URZ, 0xfc, !UPT ;  /* 0x0001000006067892 */ /* 0x000fe2000f8efc3f */
[----:B------:R2:W-:Y:S01]  /*1c40*/  STL [R1+0x64], RZ ;  /* 0x000064ff01007387 */ /* 0x0005e20000100800 */
[----:B------:R-:W-:Y:S01]  /*1c50*/  UMOV UR16, UR7 ;  /* 0x0000000700107c82 */ /* 0x000fe20008000000 */
[----:B------:R-:W-:Y:S01]  /*1c60*/  CS2R R4, SRZ ;  /* 0x0000000000047805 */ /* 0x000fe2000001ff00 */
[----:B------:R-:W-:Y:S01]  /*1c70*/  ULEA UR8, UR5, UR6, 0xa ;  /* 0x0000000605087291 */ /* 0x000fe2000f8e503f */
[----:B------:R2:W-:Y:S01]  /*1c80*/  STL [R1+0x60], RZ ;  /* 0x000060ff01007387 */ /* 0x0005e20000100800 */
[----:B------:R-:W-:Y:S01]  /*1c90*/  CS2R R6, SRZ ;  /* 0x0000000000067805 */ /* 0x000fe2000001ff00 */
[----:B------:R-:W-:Y:S01]  /*1ca0*/  UMOV UR6, 0x4 ;  /* 0x0000000400067882 */ /* 0x000fe20000000000 */
[----:B------:R-:W-:Y:S01]  /*1cb0*/  CS2R R8, SRZ ;  /* 0x0000000000087805 */ /* 0x000fe2000001ff00 */
[----:B------:R2:W-:Y:S01]  /*1cc0*/  STL [R1+0x5c], RZ ;  /* 0x00005cff01007387 */ /* 0x0005e20000100800 */
[----:B------:R-:W-:Y:S01]  /*1cd0*/  CS2R R10, SRZ ;  /* 0x00000000000a7805 */ /* 0x000fe2000001ff00 */
[----:B------:R-:W-:Y:S01]  /*1ce0*/  UMOV UR18, UR8 ;  /* 0x0000000800127c82 */ /* 0x000fe20008000000 */
[----:B------:R-:W-:Y:S01]  /*1cf0*/  CS2R R12, SRZ ;  /* 0x00000000000c7805 */ /* 0x000fe2000001ff00 */
[----:B------:R-:W-:Y:S01]  /*1d00*/  QGMMA.64x128x32.F32.E4M3.E4M3 R88, gdesc[UR16], RZ, !UPT ;  /* 0x01e00000105879f3 */ /* 0x000fe2000c7008ff */
[----:B------:R-:W-:Y:S01]  /*1d10*/  UIADD3 UR16, UR7, 0x400, URZ ;  /* 0x0000040007107890 */ /* 0x000fe2000fffe03f */
[----:B------:R2:W-:Y:S01]  /*1d20*/  STL [R1+0x58], RZ ;  /* 0x000058ff01007387 */ /* 0x0005e20000100800 */
[----:B------:R-:W-:Y:S01]  /*1d30*/  UMOV UR17, 0x40000040 ;  /* 0x4000004000117882 */ /* 0x000fe20000000000 */
[----:B------:R-:W-:-:S02]  /*1d40*/  CS2R R14, SRZ ;  /* 0x00000000000e7805 */ /* 0x000fc4000001ff00 */
[----:B------:R-:W-:Y:S01]  /*1d50*/  CS2R R16, SRZ ;  /* 0x0000000000107805 */ /* 0x000fe2000001ff00 */
[----:B------:R2:W-:Y:S01]  /*1d60*/  STL [R1+0x54], RZ ;  /* 0x000054ff01007387 */ /* 0x0005e20000100800 */
[----:B------:R-:W-:Y:S02]  /*1d70*/  CS2R R18, SRZ ;  /* 0x0000000000127805 */ /* 0x000fe4000001ff00 */
[----:B------:R-:W-:Y:S02]  /*1d80*/  CS2R R20, SRZ ;  /* 0x0000000000147805 */ /* 0x000fe4000001ff00 */
[----:B------:R-:W-:Y:S01]  /*1d90*/  CS2R R22, SRZ ;  /* 0x0000000000167805 */ /* 0x000fe2000001ff00 */
[----:B------:R2:W-:Y:S01]  /*1da0*/  STL [R1+0x50], RZ ;  /* 0x000050ff01007387 */ /* 0x0005e20000100800 */
[----:B------:R-:W-:Y:S01]  /*1db0*/  CS2R R152, SRZ ;  /* 0x0000000000987805 */ /* 0x000fe2000001ff00 */
[----:B------:R-:W-:Y:S01]  /*1dc0*/  QGMMA.64x128x32.F32.E4M3.E4M3 R24, gdesc[UR16], RZ, !UPT ;  /* 0x01e00000101879f3 */ /* 0x000fe2000c7008ff */
[----:B------:R-:W-:Y:S01]  /*1dd0*/  UIADD3 UR16, UR7, 0x2, URZ ;  /* 0x0000000207107890 */ /* 0x000fe2000fffe03f */
[----:B------:R2:W-:Y:S01]  /*1de0*/  STL [R1+0x4c], RZ ;  /* 0x00004cff01007387 */ /* 0x0005e20000100800 */
[----:B------:R-:W-:Y:S01]  /*1df0*/  UIADD3 UR18, UR8, 0x2, URZ ;  /* 0x0000000208127890 */ /* 0x000fe2000fffe03f */
[----:B------:R-:W-:Y:S01]  /*1e00*/  CS2R R154, SRZ ;  /* 0x00000000009a7805 */ /* 0x000fe2000001ff00 */
[----:B------:R-:W-:Y:S01]  /*1e10*/  UMOV UR17, 0x40000040 ;  /* 0x4000004000117882 */ /* 0x000fe20000000000 */
[----:B------:R-:W-:Y:S01]  /*1e20*/  UMOV UR19, 0x40000040 ;  /* 0x4000004000137882 */ /* 0x000fe20000000000 */
        /* <DEDUP_REMOVED lines=49> */
[----:B------:R-:W-:-:S03]  /*2140*/  IMAD.MOV.U32 R228, RZ, RZ, RZ ;  /* 0x000000ffffe47224 */ /* 0x000fc600078e00ff */
[----:B------:R2:W-:Y:S04]  /*2150*/  STL [R1+0x14], RZ ;  /* 0x000014ff01007387 */ /* 0x0005e80000100800 */
[----:B------:R2:W-:Y:S04]  /*2160*/  STL [R1+0x10], RZ ;  /* 0x000010ff01007387 */ /* 0x0005e80000100800 */
[----:B------:R2:W-:Y:S04]  /*2170*/  STL [R1+0xc], RZ ;  /* 0x00000cff01007387 */ /* 0x0005e80000100800 */
[----:B------:R2:W-:Y:S04]  /*2180*/  STL [R1+0x8], RZ ;  /* 0x000008ff01007387 */ /* 0x0005e80000100800 */
[----:B------:R2:W-:Y:S04]  /*2190*/  STL [R1+0x4], RZ ;  /* 0x000004ff01007387 */ /* 0x0005e80000100800 */
[----:B------:R2:W-:Y:S01]  /*21a0*/  STL [R1], RZ ;  /* 0x000000ff01007387 */ /* 0x0005e20000100800 */
[----:B------:R-:W-:Y:S01]  /*21b0*/  QGMMA.64x128x32.F32.E4M3.E4M3 R88, gdesc[UR16], R88 ;  /* 0x01e00000105879f3 */ /* 0x000fe20008700858 */
[----:B------:R-:W-:Y:S01]  /*21c0*/  UIADD3 UR16, UR7, 0x402, URZ ;  /* 0x0000040207107890 */ /* 0x000fe2000fffe03f */
[----:B------:R-:W-:-:S10]  /*21d0*/  UMOV UR17, 0x40000040 ;  /* 0x4000004000117882 */ /* 0x000fd40000000000 */
[----:B------:R-:W-:Y:S01]  /*21e0*/  QGMMA.64x128x32.F32.E4M3.E4M3 R24, gdesc[UR16], R24 ;  /* 0x01e00000101879f3 */ /* 0x000fe20008700818 */
[----:B------:R-:W-:Y:S02]  /*21f0*/  UIADD3 UR16, UR7, 0x4, URZ ;  /* 0x0000000407107890 */ /* 0x000fe4000fffe03f */
[----:B------:R-:W-:Y:S01]  /*2200*/  UIADD3 UR18, UR8, 0x4, URZ ;  /* 0x0000000408127890 */ /* 0x000fe2000fffe03f */
[----:B------:R-:W-:Y:S01]  /*2210*/  UMOV UR17, 0x40000040 ;  /* 0x4000004000117882 */ /* 0x000fe20000000000 */
[----:B------:R-:W-:-:S07]  /*2220*/  UMOV UR19, 0x40000040 ;  /* 0x4000004000137882 */ /* 0x000fce0000000000 */
        /* <DEDUP_REMOVED lines=10> */
[----:B------:R-:W-:Y:S02]  /*22d0*/  UMOV UR17, 0x40000040 ;  /* 0x4000004000117882 */ /* 0x000fe40000000000 */
[----:B------:R-:W-:Y:S02]  /*22e0*/  ULDC UR7, c[0x0][0x50c] ;  /* 0x0001430000077ab9 */ /* 0x000fe40000000800 */
[----:B------:R-:W-:-:S04]  /*22f0*/  UISETP.NE.AND UP0, UPT, UR7, 0x4, UPT ;  /* 0x000000040700788c */ /* 0x000fc8000bf05270 */
[----:B------:R-:W-:Y:S02]  /*2300*/  USEL UR7, URZ, 0x1, UP0 ;  /* 0x000000013f077887 */ /* 0x000fe40008000000 */
[----:B------:R-:W-:Y:S04]  /*2310*/  QGMMA.64x128x32.F32.E4M3.E4M3 R24, gdesc[UR16], R24, gsb0 ;  /* 0x01e00000101879f3 */ /* 0x000fe80008000818 */
[----:B------:R-:W-:-:S13]  /*2320*/  ISETP.NE.AND P0, PT, RZ, UR7, PT ;  /* 0x00000007ff007c0c */ /* 0x000fda000bf05270 */
[----:B--2---:R-:W-:Y:S05]  /*2330*/  @!P0 BRA `(.L_x_18) ;  /* 0x0000000800808947 */ /* 0x004fea0003800000 */
[----:B------:R-:W-:Y:S02]  /*2340*/  WARPGROUP.DEPBAR.LE gsb0, 0x0 ;  /* 0x00008000000079c5 */ /* 0x000fe40000010000 */
[----:B------:R-:W-:-:S01]  /*2350*/  FADD R227, RZ, R89 ;  /* 0x00000059ffe37221 */ /* 0x000fc20000000000 */
[----:B------:R-:W-:Y:S01]  /*2360*/  FADD R228, RZ, R88 ;  /* 0x00000058ffe47221 */ /* 0x000fe20000000000 */
[----:B------:R-:W-:-:S01]  /*2370*/  FADD R226, RZ, R90 ;  /* 0x0000005affe27221 */ /* 0x000fc20000000000 */
[----:B------:R-:W-:Y:S01]  /*2380*/  FADD R225, RZ, R91 ;  /* 0x0000005bffe17221 */ /* 0x000fe20000000000 */
[----:B------:R-:W-:-:S01]  /*2390*/  FADD R224, RZ, R92 ;  /* 0x0000005cffe07221 */ /* 0x000fc20000000000 */
[----:B------:R0:W-:Y:S01]  /*23a0*/  STL [R1+0x80], R227 ;  /* 0x000080e301007387 */ /* 0x0001e20000100800 */
[----:B------:R-:W-:-:S01]  /*23b0*/  FADD R223, RZ, R93 ;  /* 0x0000005dffdf7221 */ /* 0x000fc20000000000 */
[----:B------:R-:W-:Y:S01]  /*23c0*/  FADD R222, RZ, R94 ;  /* 0x0000005effde7221 */ /* 0x000fe20000000000 */
[----:B------:R-:W-:-:S01]  /*23d0*/  FADD R221, RZ, R95 ;  /* 0x0000005fffdd7221 */ /* 0x000fc20000000000 */
[----:B------:R-:W-:Y:S01]  /*23e0*/  FADD R220, RZ, R96 ;  /* 0x00000060ffdc7221 */ /* 0x000fe20000000000 */
[----:B------:R-:W-:-:S01]  /*23f0*/  FADD R219, RZ, R97 ;  /* 0x00000061ffdb7221 */ /* 0x000fc20000000000 */
[----:B------:R-:W-:Y:S01]  /*2400*/  FADD R218, RZ, R98 ;  /* 0x00000062ffda7221 */ /* 0x000fe20000000000 */
[----:B------:R-:W-:-:S01]  /*2410*/  FADD R217, RZ, R99 ;  /* 0x00000063ffd97221 */ /* 0x000fc20000000000 */
[----:B------:R-:W-:Y:S01]  /*2420*/  FADD R216, RZ, R100 ;  /* 0x00000064ffd87221 */ /* 0x000fe20000000000 */
[----:B------:R-:W-:-:S01]  /*2430*/  FADD R215, RZ, R101 ;  /* 0x00000065ffd77221 */ /* 0x000fc20000000000 */
[----:B0-----:R-:W-:Y:S01]  /*2440*/  FADD R227, RZ, R60 ;  /* 0x0000003cffe37221 */ /* 0x001fe20000000000 */
[----:B------:R-:W-:-:S01]  /*2450*/  FADD R214, RZ, R102 ;  /* 0x00000066ffd67221 */ /* 0x000fc20000000000 */
[----:B------:R-:W-:Y:S01]  /*2460*/  FADD R213, RZ, R103 ;  /* 0x00000067ffd57221 */ /* 0x000fe20000000000 */
[----:B------:R-:W-:-:S01]  /*2470*/  FADD R212, RZ, R104 ;  /* 0x00000068ffd47221 */ /* 0x000fc20000000000 */
[----:B------:R-:W-:Y:S01]  /*2480*/  FADD R211, RZ, R105 ;  /* 0x00000069ffd37221 */ /* 0x000fe20000000000 */
[----:B------:R0:W-:Y:S01]  /*2490*/  STL [R1], R227 ;  /* 0x000000e301007387 */ /* 0x0001e20000100800 */
        /* <DEDUP_REMOVED lines=94> */
[----:B0-----:R-:W-:-:S05]  /*2a80*/  FADD R227, RZ, R67 ;  /* 0x00000043ffe37221 */ /* 0x001fca0000000000 */
[----:B------:R0:W-:Y:S02]  /*2a90*/  STL [R1+0x1c], R227 ;  /* 0x00001ce301007387 */ /* 0x0001e40000100800 */
        /* <DEDUP_REMOVED lines=39> */
[----:B------:R0:W-:Y:S04]  /*2d10*/  STL [R1+0x6c], R227 ;  /* 0x00006ce301007387 */ /* 0x0001e80000100800 */
[----:B0-----:R0:W5:Y:S01]  /*2d20*/  LDL.LU R227, [R1+0x80] ;  /* 0x0000800001e37983 */ /* 0x0011620000300800 */
[----:B------:R-:W-:-:S05]  /*2d30*/  UMOV UR6, URZ ;  /* 0x0000003f00067c82 */ /* 0x000fca0008000000 */
.L_x_18:
[----:B------:R-:W-:Y:S01]  /*2d40*/  UIADD3 UR23, UR5, 0x1, URZ ;  /* 0x0000000105177890 */ /* 0x000fe2000fffe03f */
[----:B------:R-:W-:-:S03]  /*2d50*/  UMOV UR8, 0x1 ;  /* 0x0000000100087882 */ /* 0x000fc60000000000 */
[----:B------:R-:W-:-:S04]  /*2d60*/  UISETP.NE.AND UP0, UPT, UR23, 0x5, UPT ;  /* 0x000000051700788c */ /* 0x000fc8000bf05270 */
[----:B------:R-:W-:Y:S02]  /*2d70*/  USEL UR24, URZ, 0x1, UP0 ;  /* 0x000000013f187887 */ /* 0x000fe40008000000 */
[----:B------:R-:W-:Y:S02]  /*2d80*/  USEL UR23, UR23, URZ, UP0 ;  /* 0x0000003f17177287 */ /* 0x000fe40008000000 */
[----:B------:R-:W-:-:S12]  /*2d90*/  ULOP3.LUT UR24, UR4, UR24, URZ, 0x3c, !UPT ;  /* 0x0000001804187292 */ /* 0x000fd8000f8e3c3f */
.L_x_13:
[----:B------:R-:W-:-:S04]  /*2da0*/  UISETP.LT.AND UP0, UPT, UR9, 0x1, UPT ;  /* 0x000000010900788c */ /* 0x000fc8000bf01270 */
[----:B------:R-:W-:-:S04]  /*2db0*/  USEL UR16, UR9, 0x1, UP0 ;  /* 0x0000000109107887 */ /* 0x000fc80008000000 */
[----:B------:R-:W-:-:S04]  /*2dc0*/  UIADD3 UR26, UR9, -UR16, URZ ;  /* 0x80000010091a7290 */ /* 0x000fc8000fffe03f */
[----:B------:R-:W-:-:S06]  /*2dd0*/  UISETP.GE.AND UP0, UPT, UR26, 0x1, UPT ;  /* 0x000000011a00788c */ /* 0x000fcc000bf06270 */
[----:B------:R-:W-:-:S13]  /*2de0*/  PLOP3.LUT P0, PT, PT, PT, UP0, 0x80, 0x0 ;  /* 0x000000000000781c */ /* 0x000fda0003f0f008 */
[----:B------:R-:W-:Y:S05]  /*2df0*/  @!P0 BRA `(.L_x_19) ;  /* 0x0000001000dc8947 */ /* 0x000fea0003800000 */
[----:B------:R-:W-:Y:S01]  /*2e00*/  UMOV UR25, UR5 ;  /* 0x0000000500197c82 */ /* 0x000fe20008000000 */
[----:B------:R-:W-:-:S05]  /*2e10*/  ULDC UR27, c[0x0][0x50c] ;  /* 0x00014300001b7ab9 */ /* 0x000fca0000000800 */
.L_x_27:
[----:B------:R-:W-:-:S06]  /*2e20*/  UISETP.NE.AND UP0, UPT, UR22, 0x3, UPT ;  /* 0x000000031600788c */ /* 0x000fcc000bf05270 */
[----:B------:R-:W-:-:S13]  /*2e30*/  PLOP3.LUT P1, PT, PT, PT, UP0, 0x80, 0x0 ;  /* 0x000000000000781c */ /* 0x000fda0003f2f008 */
[----:B-1---5:R-:W-:Y:S05]  /*2e40*/  @!P1 BRA `(.L_x_20) ;  /* 0x0000000000049947 */ /* 0x022fea0003800000 */
[----:B------:R-:W-:Y:S01]  /*2e50*/  BPT.TRAP 0x1 ;  /* 0x000000040000795c */ /* 0x000fe20000300000 */
.L_x_20:
[----:B------:R-:W1:Y:S01]  /*2e60*/  S2UR UR16, SR_CgaCtaId ;  /* 0x00000000001079c3 */ /* 0x000e620000008800 */
[----:B------:R-:W-:Y:S01]  /*2e70*/  UMOV UR11, 0x400 ;  /* 0x00000400000b7882 */ /* 0x000fe20000000000 */
[----:B------:R-:W-:-:S05]  /*2e80*/  IMAD.U32 R229, RZ, RZ, UR24 ;  /* 0x00000018ffe57e24 */ /* 0x000fca000f8e00ff */
[----:B------:R-:W-:Y:S01]  /*2e90*/  SHF.L.U32 R229, R229, 0x1f, RZ ;  /* 0x0000001fe5e57819 */ /* 0x000fe200000006ff */
[----:B-1----:R-:W-:-:S04]  /*2ea0*/  ULEA UR11, UR16, UR11, 0x18 ;  /* 0x0000000b100b7291 */ /* 0x002fc8000f8ec03f */
[----:B------:R-:W-:-:S09]  /*2eb0*/  ULEA UR16, UR23, UR11, 0x3 ;  /* 0x0000000b17107291 */ /* 0x000fd2000f8e183f */
[----:B------:R1:W2:Y:S01]  /*2ec0*/  SYNCS.PHASECHK.TRANS64.TRYWAIT P0, [UR16], R229 ;  /* 0x000000e5ff0075a7 */ /* 0x0002a20008000150 */
[----:B------:R-:W-:Y:S05]  /*2ed0*/  @!P1 BRA `(.L_x_21) ;  /* 0x0000000000049947 */ /* 0x000fea0003800000 */
[----:B------:R-:W-:Y:S01]  /*2ee0*/  BPT.TRAP 0x1 ;  /* 0x000000040000795c */ /* 0x000fe20000300000 */
.L_x_21:
[----:B--2---:R-:W-:Y:S05]  /*2ef0*/  @P0 BRA `(.L_x_22) ;  /* 0x0000000000080947 */ /* 0x004fea0003800000 */
[----:B------:R-:W2:Y:S02]  /*2f00*/  SYNCS.PHASECHK.TRANS64.TRYWAIT P0, [UR16], R229 ;  /* 0x000000e5ff0075a7 */ /* 0x000ea40008000150 */
[----:B--2---:R-:W-:Y:S05]  /*2f10*/  @!P0 BRA `(.L_x_23) ;  /* 0x000000d4003c8947 */ /* 0x004fea0003800000 */
.L_x_22:
[----:B------:R-:W-:Y:S01]  /*2f20*/  UIADD3 UR16, UR11, 0x1e100, URZ ;  /* 0x0001e1000b107890 */ /* 0x000fe2000fffe03f */
[----:B------:R-:W-:Y:S01]  /*2f30*/  WARPGROUP.ARRIVE ;  /* 0x00000000000079c5 */ /* 0x000fe20000000000 */
[----:B------:R-:W-:Y:S02]  /*2f40*/  UISETP.NE.AND UP0, UPT, UR7, URZ, UPT ;  /* 0x0000003f0700728c */ /* 0x000fe4000bf05270 */
[----:B------:R-:W-:Y:S02]  /*2f50*/  USHF.R.U32.HI UR16, URZ, 0x4, UR16 ;  /* 0x000000043f107899 */ /* 0x000fe40008011610 */
[----:B------:R-:W-:Y:S02]  /*2f60*/  USEL UR8, UR8, URZ, !UP0 ;  /* 0x0000003f08087287 */ /* 0x000fe4000c000000 */
[----:B------:R-:W-:Y:S02]  /*2f70*/  ULOP3.LUT UR16, UR16, 0x3fff, URZ, 0xc0, !UPT ;  /* 0x00003fff10107892 */ /* 0x000fe4000f8ec03f */
[----:B------:R-:W-:-:S02]  /*2f80*/  UISETP.NE.U32.AND UP0, UPT, UR8, URZ, UPT ;  /* 0x0000003f0800728c */ /* 0x000fc4000bf05070 */
[----:B------:R-:W-:Y:S02]  /*2f90*/  ULOP3.LUT UR7, UR10, 0x10000, URZ, 0xfc, !UPT ;  /* 0x000100000a077892 */ /* 0x000fe4000f8efc3f */
[----:B------:R-:W-:Y:S02]  /*2fa0*/  ULOP3.LUT UR8, UR16, 0x10000, URZ, 0xfc, !UPT ;  /* 0x0001000010087892 */ /* 0x000fe4000f8efc3f */
[----:B------:R-:W-:Y:S02]  /*2fb0*/  UIMAD UR7, UR23, 0x600, UR7 ;  /* 0x00000600170778a4 */ /* 0x000fe4000f8e0207 */
[----:B------:R-:W-:Y:S01]  /*2fc0*/  ULEA UR8, UR23, UR8, 0xa ;  /* 0x0000000817087291 */ /* 0x000fe2000f8e503f */
[----:B------:R-:W-:Y:S01]  /*2fd0*/  UMOV UR17, 0x40000040 ;  /* 0x4000004000117882 */ /* 0x000fe20000000000 */
[----:B------:R-:W-:Y:S01]  /*2fe0*/  UMOV UR19, 0x40000040 ;  /* 0x4000004000137882 */ /* 0x000fe20000000000 */
[----:B------:R-:W-:Y:S02]  /*2ff0*/  UIADD3 UR6, UR6, 0x4, URZ ;  /* 0x0000000406067890 */ /* 0x000fe4000fffe03f */
[----:B------:R-:W-:-:S02]  /*3000*/  UMOV UR16, UR7 ;  /* 0x0000000700107c82 */ /* 0x000fc40008000000 */
[----:B------:R-:W-:Y:S02]  /*3010*/  UMOV UR18, UR8 ;  /* 0x0000000800127c82 */ /* 0x000fe40008000000 */
[----:B------:R-:W-:Y:S01]  /*3020*/  QGMMA.64x128x32.F32.E4M3.E4M3 R88, gdesc[UR16], R88, UP0 ;  /* 0x01e00000105879f3 */ /* 0x000fe2000bf00858 */
[----:B------:R-:W-:Y:S01]  /*3030*/  UIADD3 UR16, UR7, 0x400, URZ ;  /* 0x0000040007107890 */ /* 0x000fe2000fffe03f */
[----:B------:R-:W-:-:S10]  /*3040*/  UMOV UR17, 0x40000040 ;  /* 0x4000004000117882 */ /* 0x000fd40000000000 */
[----:B------:R-:W-:Y:S01]  /*3050*/  QGMMA.64x128x32.F32.E4M3.E4M3 R24, gdesc[UR16], R24, UP0 ;  /* 0x01e00000101879f3 */ /* 0x000fe2000bf00818 */
[----:B------:R-:W-:Y:S02]  /*3060*/  UIADD3 UR16, UR7, 0x2, URZ ;  /* 0x0000000207107890 */ /* 0x000fe4000fffe03f */
[----:B------:R-:W-:Y:S01]  /*3070*/  UIADD3 UR18, UR8, 0x2, URZ ;  /* 0x0000000208127890 */ /* 0x000fe2000fffe03f */
[----:B------:R-:W-:Y:S01]  /*3080*/  UMOV UR17, 0x40000040 ;  /* 0x4000004000117882 */ /* 0x000fe20000000000 */
[----:B------:R-:W-:Y:S01]  /*3090*/  UMOV UR19, 0x40000040 ;  /* 0x4000004000137882 */ /* 0x000fe20000000000 */
[----:B------:R-:W-:-:S06]  /*30a0*/  UISETP.NE.AND UP0, UPT, UR6, UR27, UPT ;  /* 0x0000001b0600728c */ /* 0x000fcc000bf05270 */
        /* <DEDUP_REMOVED lines=18> */
[----:B------:R-:W-:Y:S01]  /*31d0*/  UMOV UR17, 0x40000040 ;  /* 0x4000004000117882 */ /* 0x000fe20000000000 */
[----:B------:R-:W-:-:S06]  /*31e0*/  USEL UR7, URZ, 0x1, UP0 ;  /* 0x000000013f077887 */ /* 0x000fcc0008000000 */
[----:B------:R-:W-:-:S03]  /*31f0*/  ISETP.NE.AND P0, PT, RZ, UR7, PT ;  /* 0x00000007ff007c0c */ /* 0x000fc6000bf05270 */
[----:B------:R-:W-:Y:S03]  /*3200*/  QGMMA.64x128x32.F32.E4M3.E4M3 R24, gdesc[UR16], R24, gsb0 ;  /* 0x01e00000101879f3 */ /* 0x000fe60008000818 */
[----:B------:R-:W-:-:S07]  /*3210*/  WARPGROUP.DEPBAR.LE gsb0, 0x1 ;  /* 0x00008000000079c5 */ /* 0x000fce0000010100 */
[----:B------:R-:W-:Y:S05]  /*3220*/  @!P0 BRA `(.L_x_24) ;  /* 0x0000000c00708947 */ /* 0x000fea0003800000 */
[----:B------:R-:W-:Y:S02]  /*3230*/  WARPGROUP.DEPBAR.LE gsb0, 0x0 ;  /* 0x00008000000079c5 */ /* 0x000fe40000010000 */
[----:B-----5:R-:W-:-:S01]  /*3240*/  FADD R227, R89, R227 ;  /* 0x000000e359e37221 */ /* 0x020fc20000000000 */
[----:B------:R-:W-:Y:S01]  /*3250*/  FADD R226, R90, R226 ;  /* 0x000000e25ae27221 */ /* 0x000fe20000000000 */
[----:B------:R-:W-:-:S01]  /*3260*/  FADD R225, R91, R225 ;  /* 0x000000e15be17221 */ /* 0x000fc20000000000 */
[----:B------:R-:W-:Y:S01]  /*3270*/  FADD R224, R92, R224 ;  /* 0x000000e05ce07221 */ /* 0x000fe20000000000 */
[----:B------:R-:W-:-:S01]  /*3280*/  FADD R223, R93, R223 ;  /* 0x000000df5ddf7221 */ /* 0x000fc20000000000 */
[----:B------:R2:W-:Y:S01]  /*3290*/  STL [R1+0x80], R227 ;  /* 0x000080e301007387 */ /* 0x0005e20000100800 */
[----:B------:R-:W-:-:S01]  /*32a0*/  FADD R222, R94, R222 ;  /* 0x000000de5ede7221 */ /* 0x000fc20000000000 */
[----:B------:R-:W-:Y:S01]  /*32b0*/  FADD R221, R95, R221 ;  /* 0x000000dd5fdd7221 */ /* 0x000fe20000000000 */
[----:B------:R-:W-:-:S01]  /*32c0*/  FADD R220, R96, R220 ;  /* 0x000000dc60dc7221 */ /* 0x000fc20000000000 */
[----:B------:R-:W-:Y:S01]  /*32d0*/  FADD R219, R97, R219 ;  /* 0x000000db61db7221 */ /* 0x000fe20000000000 */
[----:B------:R-:W-:-:S01]  /*32e0*/  FADD R218, R98, R218 ;  /* 0x000000da62da7221 */ /* 0x000fc20000000000 */
[----:B------:R-:W-:Y:S01]  /*32f0*/  FADD R217, R99, R217 ;  /* 0x000000d963d97221 */ /* 0x000fe20000000000 */
[----:B------:R-:W-:-:S01]  /*3300*/  FADD R216, R100, R216 ;  /* 0x000000d864d87221 */ /* 0x000fc20000000000 */
[----:B------:R-:W-:Y:S01]  /*3310*/  FADD R215, R101, R215 ;  /* 0x000000d765d77221 */ /* 0x000fe20000000000 */
[----:B------:R-:W-:-:S01]  /*3320*/  FADD R214, R102, R214 ;  /* 0x000000d666d67221 */ /* 0x000fc20000000000 */
[----:B--2---:R-:W2:Y:S01]  /*3330*/  LDL.LU R227, [R1+0x28] ;  /* 0x0000280001e37983 */ /* 0x004ea20000300800 */
[----:B------:R-:W-:-:S01]  /*3340*/  FADD R213, R103, R213 ;  /* 0x000000d567d57221 */ /* 0x000fc20000000000 */
[----:B------:R-:W-:Y:S01]  /*3350*/  FADD R212, R104, R212 ;  /* 0x000000d468d47221 */ /* 0x000fe20000000000 */
[----:B------:R-:W-:-:S01]  /*3360*/  FADD R211, R105, R211 ;  /* 0x000000d369d37221 */ /* 0x000fc20000000000 */
[----:B------:R3:W-:Y:S01]  /*3370*/  STL [R1+0x84], R226 ;  /* 0x000084e201007387 */ /* 0x0007e20000100800 */
[----:B------:R-:W-:-:S03]  /*3380*/  FADD R228, R88, R228 ;  /* 0x000000e458e47221 */ /* 0x000fc60000000000 */
[----:B---3--:R-:W3:Y:S04]  /*3390*/  LDL.LU R226, [R1+0x24] ;  /* 0x0000240001e27983 */ /* 0x008ee80000300800 */
[----:B------:R4:W-:Y:S04]  /*33a0*/  STL [R1+0x88], R225 ;  /* 0x000088e101007387 */ /* 0x0009e80000100800 */
[----:B----4-:R-:W4:Y:S04]  /*33b0*/  LDL.LU R225, [R1+0x20] ;  /* 0x0000200001e17983 */ /* 0x010f280000300800 */
[----:B------:R0:W-:Y:S04]  /*33c0*/  STL [R1+0x8c], R224 ;  /* 0x00008ce001007387 */ /* 0x0001e80000100800 */
[----:B0-----:R-:W4:Y:S04]  /*33d0*/  LDL.LU R224, [R1+0x1c] ;  /* 0x00001c0001e07983 */ /* 0x001f280000300800 */
        /* <DEDUP_REMOVED lines=13> */
[----:B0-----:R-:W4:Y:S04]  /*34b0*/  LDL.LU R217, [R1] ;  /* 0x0000000001d97983 */ /* 0x001f280000300800 */
[----:B------:R-:W-:Y:S04]  /*34c0*/  STL [R1+0xac], R216 ;  /* 0x0000acd801007387 */ /* 0x000fe80000100800 */
[----:B------:R-:W-:Y:S04]  /*34d0*/  STL [R1+0xb0], R215 ;  /* 0x0000b0d701007387 */ /* 0x000fe80000100800 */
[----:B------:R-:W-:Y:S04]  /*34e0*/  STL [R1+0xb4], R214 ;  /* 0x0000b4d601007387 */ /* 0x000fe80000100800 */
[----:B------:R-:W-:Y:S04]  /*34f0*/  STL [R1+0xb8], R213 ;  /* 0x0000b8d501007387 */ /* 0x000fe80000100800 */
[----:B------:R-:W-:Y:S04]  /*3500*/  STL [R1+0xbc], R212 ;  /* 0x0000bcd401007387 */ /* 0x000fe80000100800 */
[----:B------:R0:W-:Y:S01]  /*3510*/  STL [R1+0xc0], R211 ;  /* 0x0000c0d301007387 */ /* 0x0001e20000100800 */
[----:B--2---:R-:W-:-:S01]  /*3520*/  FADD R227, R70, R227 ;  /* 0x000000e346e37221 */ /* 0x004fc20000000000 */
[----:B---3--:R-:W-:Y:S01]  /*3530*/  FADD R226, R69, R226 ;  /* 0x000000e245e27221 */ /* 0x008fe20000000000 */
[----:B----4-:R-:W-:-:S01]  /*3540*/  FADD R225, R68, R225 ;  /* 0x000000e144e17221 */ /* 0x010fc20000000000 */
[----:B------:R-:W-:Y:S01]  /*3550*/  FADD R224, R67, R224 ;  /* 0x000000e043e07221 */ /* 0x000fe20000000000 */
[----:B------:R-:W-:-:S01]  /*3560*/  FADD R223, R66, R223 ;  /* 0x000000df42df7221 */ /* 0x000fc20000000000 */
[----:B------:R-:W-:Y:S01]  /*3570*/  FADD R222, R65, R222 ;  /* 0x000000de41de7221 */ /* 0x000fe20000000000 */
[----:B------:R-:W-:-:S01]  /*3580*/  FADD R221, R64, R221 ;  /* 0x000000dd40dd7221 */ /* 0x000fc20000000000 */
[----:B------:R-:W-:Y:S01]  /*3590*/  FADD R220, R63, R220 ;  /* 0x000000dc3fdc7221 */ /* 0x000fe20000000000 */
[----:B------:R-:W-:-:S01]  /*35a0*/  FADD R219, R62, R219 ;  /* 0x000000db3edb7221 */ /* 0x000fc20000000000 */
[----:B------:R-:W-:Y:S01]  /*35b0*/  FADD R218, R61, R218 ;  /* 0x000000da3dda7221 */ /* 0x000fe20000000000 */
[----:B------:R-:W-:-:S05]  /*35c0*/  FADD R217, R60, R217 ;  /* 0x000000d93cd97221 */ /* 0x000fca0000000000 */
[----:B------:R2:W-:Y:S04]  /*35d0*/  STL [R1], R217 ;  /* 0x000000d901007387 */ /* 0x0005e80000100800 */
[----:B------:R3:W-:Y:S04]  /*35e0*/  STL [R1+0x4], R218 ;  /* 0x000004da01007387 */ /* 0x0007e80000100800 */
[----:B------:R4:W-:Y:S04]  /*35f0*/  STL [R1+0x8], R219 ;  /* 0x000008db01007387 */ /* 0x0009e80000100800 */
[----:B------:R1:W-:Y:S04]  /*3600*/  STL [R1+0xc], R220 ;  /* 0x00000cdc01007387 */ /* 0x0003e80000100800 */
[----:B------:R1:W-:Y:S04]  /*3610*/  STL [R1+0x10], R221 ;  /* 0x000010dd01007387 */ /* 0x0003e80000100800 */
[----:B------:R1:W-:Y:S04]  /*3620*/  STL [R1+0x14], R222 ;  /* 0x000014de01007387 */ /* 0x0003e80000100800 */
[----:B------:R1:W-:Y:S04]  /*3630*/  STL [R1+0x18], R223 ;  /* 0x000018df01007387 */ /* 0x0003e80000100800 */
[----:B------:R1:W-:Y:S04]  /*3640*/  STL [R1+0x1c], R224 ;  /* 0x00001ce001007387 */ /* 0x0003e80000100800 */
[----:B0-----:R-:W4:Y:S04]  /*3650*/  LDL.LU R211, [R1+0x2c] ;  /* 0x00002c0001d37983 */ /* 0x001f280000300800 */
[----:B------:R0:W-:Y:S04]  /*3660*/  STL [R1+0x20], R225 ;  /* 0x000020e101007387 */ /* 0x0001e80000100800 */
[----:B------:R-:W4:Y:S04]  /*3670*/  LDL.LU R212, [R1+0x30] ;  /* 0x0000300001d47983 */ /* 0x000f280000300800 */
[----:B------:R0:W-:Y:S04]  /*3680*/  STL [R1+0x24], R226 ;  /* 0x000024e201007387 */ /* 0x0001e80000100800 */
[----:B------:R-:W4:Y:S04]  /*3690*/  LDL.LU R213, [R1+0x34] ;  /* 0x0000340001d57983 */ /* 0x000f280000300800 */
[----:B------:R0:W-:Y:S04]  /*36a0*/  STL [R1+0x28], R227 ;  /* 0x000028e301007387 */ /* 0x0001e80000100800 */
[----:B------:R-:W4:Y:S04]  /*36b0*/  LDL.LU R214, [R1+0x38] ;  /* 0x0000380001d67983 */ /* 0x000f280000300800 */
[----:B------:R-:W4:Y:S04]  /*36c0*/  LDL.LU R215, [R1+0x3c] ;  /* 0x00003c0001d77983 */ /* 0x000f280000300800 */
[----:B------:R-:W4:Y:S04]  /*36d0*/  LDL.LU R216, [R1+0x40] ;  /* 0x0000400001d87983 */ /* 0x000f280000300800 */
[----:B--2---:R-:W2:Y:S04]  /*36e0*/  LDL.LU R217, [R1+0x44] ;  /* 0x0000440001d97983 */ /* 0x004ea80000300800 */
[----:B---3--:R-:W3:Y:S04]  /*36f0*/  LDL.LU R218, [R1+0x48] ;  /* 0x0000480001da7983 */ /* 0x008ee80000300800 */
[----:B----4-:R-:W4:Y:S04]  /*3700*/  LDL.LU R219, [R1+0x4c] ;  /* 0x00004c0001db7983 */ /* 0x010f280000300800 */
[----:B-1----:R-:W4:Y:S04]  /*3710*/  LDL.LU R220, [R1+0x50] ;  /* 0x0000500001dc7983 */ /* 0x002f280000300800 */
[----:B------:R-:W4:Y:S04]  /*3720*/  LDL.LU R221, [R1+0x54] ;  /* 0x0000540001dd7983 */ /* 0x000f280000300800 */
[----:B------:R-:W4:Y:S04]  /*3730*/  LDL.LU R222, [R1+0x58] ;  /* 0x0000580001de7983 */ /* 0x000f280000300800 */
[----:B------:R-:W4:Y:S04]  /*3740*/  LDL.LU R223, [R1+0x5c] ;  /* 0x00005c0001df7983 */ /* 0x000f280000300800 */
[----:B------:R-:W4:Y:S04]  /*3750*/  LDL.LU R224, [R1+0x60] ;  /* 0x0000600001e07983 */ /* 0x000f280000300800 */
[----:B0-----:R-:W4:Y:S04]  /*3760*/  LDL.LU R225, [R1+0x64] ;  /* 0x0000640001e17983 */ /* 0x001f280000300800 */
[----:B------:R-:W4:Y:S04]  /*3770*/  LDL.LU R226, [R1+0x68] ;  /* 0x0000680001e27983 */ /* 0x000f280000300800 */
[----:B------:R-:W4:Y:S01]  /*3780*/  LDL.LU R227, [R1+0x6c] ;  /* 0x00006c0001e37983 */ /* 0x000f220000300800 */
[----:B------:R-:W-:-:S05]  /*3790*/  FADD R211, R71, R211 ;  /* 0x000000d347d37221 */ /* 0x000fca0000000000 */
[----:B------:R0:W-:Y:S01]  /*37a0*/  STL [R1+0x2c], R211 ;  /* 0x00002cd301007387 */ /* 0x0001e20000100800 */
[----:B------:R-:W-:-:S03]  /*37b0*/  FADD R212, R72, R212 ;  /* 0x000000d448d47221 */ /* 0x000fc60000000000 */
[----:B0-----:R0:W5:Y:S01]  /*37c0*/  LDL.LU R211, [R1+0xc0] ;  /* 0x0000c00001d37983 */ /* 0x0011620000300800 */
[----:B------:R-:W-:-:S03]  /*37d0*/  FADD R213, R73, R213 ;  /* 0x000000d549d57221 */ /* 0x000fc60000000000 */
[----:B------:R1:W-:Y:S01]  /*37e0*/  STL [R1+0x30], R212 ;  /* 0x000030d401007387 */ /* 0x0003e20000100800 */
[----:B------:R-:W-:-:S01]  /*37f0*/  FADD R214, R74, R214 ;  /* 0x000000d64ad67221 */ /* 0x000fc20000000000 */
[----:B------:R-:W-:Y:S02]  /*3800*/  FADD R215, R75, R215 ;  /* 0x000000d74bd77221 */ /* 0x000fe40000000000 */
[----:B-1----:R0:W5:Y:S01]  /*3810*/  LDL.LU R212, [R1+0xbc] ;  /* 0x0000bc0001d47983 */ /* 0x0021620000300800 */
[----:B------:R-:W-:-:S03]  /*3820*/  FADD R216, R76, R216 ;  /* 0x000000d84cd87221 */ /* 0x000fc60000000000 */
[----:B------:R1:W-:Y:S01]  /*3830*/  STL [R1+0x34], R213 ;  /* 0x000034d501007387 */ /* 0x0003e20000100800 */
[----:B--2---:R-:W-:-:S03]  /*3840*/  FADD R217, R77, R217 ;  /* 0x000000d94dd97221 */ /* 0x004fc60000000000 */
[----:B-1----:R0:W5:Y:S01]  /*3850*/  LDL.LU R213, [R1+0xb8] ;  /* 0x0000b80001d57983 */ /* 0x0021620000300800 */
[----:B---3--:R-:W-:-:S03]  /*3860*/  FADD R218, R78, R218 ;  /* 0x000000da4eda7221 */ /* 0x008fc60000000000 */
[----:B------:R1:W-:Y:S01]  /*3870*/  STL [R1+0x38], R214 ;  /* 0x000038d601007387 */ /* 0x0003e20000100800 */
[----:B----4-:R-:W-:-:S01]  /*3880*/  FADD R219, R79, R219 ;  /* 0x000000db4fdb7221 */ /* 0x010fc20000000000 */
[----:B------:R-:W-:Y:S02]  /*3890*/  FADD R220, R80, R220 ;  /* 0x000000dc50dc7221 */ /* 0x000fe40000000000 */
[----:B-1----:R0:W5:Y:S04]  /*38a0*/  LDL.LU R214, [R1+0xb4] ;  /* 0x0000b40001d67983 */ /* 0x0021680000300800 */
[----:B------:R1:W-:Y:S01]  /*38b0*/  STL [R1+0x3c], R215 ;  /* 0x00003cd701007387 */ /* 0x0003e20000100800 */
[----:B------:R-:W-:-:S01]  /*38c0*/  FADD R221, R81, R221 ;  /* 0x000000dd51dd7221 */ /* 0x000fc20000000000 */
[----:B------:R-:W-:-:S02]  /*38d0*/  FADD R222, R82, R222 ;  /* 0x000000de52de7221 */ /* 0x000fc40000000000 */
[----:B-1----:R0:W5:Y:S04]  /*38e0*/  LDL.LU R215, [R1+0xb0] ;  /* 0x0000b00001d77983 */ /* 0x0021680000300800 */
[----:B------:R1:W-:Y:S01]  /*38f0*/  STL [R1+0x40], R216 ;  /* 0x000040d801007387 */ /* 0x0003e20000100800 */
[----:B------:R-:W-:-:S03]  /*3900*/  FADD R223, R83, R223 ;  /* 0x000000df53df7221 */ /* 0x000fc60000000000 */
        /* <DEDUP_REMOVED lines=13> */
[----:B------:R1:W-:Y:S04]  /*39e0*/  STL [R1+0x54], R221 ;  /* 0x000054dd01007387 */ /* 0x0003e80000100800 */
        /* <DEDUP_REMOVED lines=12> */
[----:B-1----:R0:W5:Y:S01]  /*3ab0*/  LDL.LU R227, [R1+0x80] ;  /* 0x0000800001e37983 */ /* 0x0021620000300800 */
        /* <DEDUP_REMOVED lines=82> */
[----:B0-----:R-:W-:-:S06]  /*3fe0*/  UMOV UR6, URZ ;  /* 0x0000003f00067c82 */ /* 0x001fcc0008000000 */
.L_x_24:
[----:B------:R-:W-:Y:S05]  /*3ff0*/  @!P1 BRA `(.L_x_25) ;  /* 0x0000000000049947 */ /* 0x000fea0003800000 */
[----:B------:R-:W-:Y:S01]  /*4000*/  BPT.TRAP 0x1 ;  /* 0x000000040000795c */ /* 0x000fe20000300000 */
.L_x_25:
[----:B------:R-:W-:Y:S02]  /*4010*/  UISETP.GT.U32.AND UP0, UPT, UR13, 0x1, UPT ;  /* 0x000000010d00788c */ /* 0x000fe4000bf04070 */
[----:B------:R-:W-:-:S04]  /*4020*/  ULEA UR8, UR25, UR11, 0x3 ;  /* 0x0000000b19087291 */ /* 0x000fc8000f8e183f */
[----:B------:R-:W-:Y:S01]  /*4030*/  UIADD3 UR8, UR8, 0x28, URZ ;  /* 0x0000002808087890 */ /* 0x000fe2000fffe03f */
[----:B------:R-:W-:-:S03]  /*4040*/  PLOP3.LUT P0, PT, PT, PT, UP0, 0x80, 0x0 ;  /* 0x000000000000781c */ /* 0x000fc60003f0f008 */
[----:B------:R-:W-:-:S09]  /*4050*/  UPRMT UR8, URZ, 0x654, UR8 ;  /* 0x000006543f087896 */ /* 0x000fd20008000008 */
[----:B------:R-:W-:Y:S01]  /*4060*/  SYNCS.ARRIVE.TRANS64.RED.A1T0 RZ, [UR8], RZ ;  /* 0x000000ffffff79a7 */ /* 0x000fe20008100408 */
[----:B------:R-:W-:Y:S05]  /*4070*/  @P0 BRA `(.L_x_26) ;  /* 0x0000000000040947 */ /* 0x000fea0003800000 */
[----:B------:R-:W-:Y:S01]  /*4080*/  BPT.TRAP 0x1 ;  /* 0x000000040000795c */ /* 0x000fe20000300000 */
.L_x_26:
[----:B------:R-:W-:Y:S02]  /*4090*/  UISETP.GT.AND UP2, UPT, UR26, 0x1, UPT ;  /* 0x000000011a00788c */ /* 0x000fe4000bf44270 */
[----:B------:R-:W-:Y:S02]  /*40a0*/  UIADD3 UR23, UR23, 0x1, URZ ;  /* 0x0000000117177890 */ /* 0x000fe4000fffe03f */
[----:B------:R-:W-:Y:S02]  /*40b0*/  UIADD3 UR25, UR25, 0x1, URZ ;  /* 0x0000000119197890 */ /* 0x000fe4000fffe03f */
[----:B------:R-:W-:Y:S01]  /*40c0*/  PLOP3.LUT P0, PT, PT, PT, UP2, 0x80, 0x0 ;  /* 0x000000000000781c */ /* 0x000fe20003f0f028 */
[----:B------:R-:W-:Y:S02]  /*40d0*/  UISETP.NE.AND UP0, UPT, UR23, 0x5, UPT ;  /* 0x000000051700788c */ /* 0x000fe4000bf05270 */
[----:B------:R-:W-:Y:S02]  /*40e0*/  UIADD3 UR16, UR26, -0x1, URZ ;  /* 0xffffffff1a107890 */ /* 0x000fe4000fffe03f */
[----:B------:R-:W-:-:S02]  /*40f0*/  USEL UR8, URZ, 0x1, UP0 ;  /* 0x000000013f087887 */ /* 0x000fc40008000000 */
[----:B------:R-:W-:Y:S02]  /*4100*/  UISETP.NE.AND UP1, UPT, UR25, 0x5, UPT ;  /* 0x000000051900788c */ /* 0x000fe4000bf25270 */
[----:B------:R-:W-:Y:S02]  /*4110*/  ULOP3.LUT UR24, UR24, UR8, URZ, 0x3c, !UPT ;  /* 0x0000000818187292 */ /* 0x000fe4000f8e3c3f */
[----:B------:R-:W-:Y:S02]  /*4120*/  USEL UR23, UR23, URZ, UP0 ;  /* 0x0000003f17177287 */ /* 0x000fe40008000000 */
[----:B------:R-:W-:Y:S01]  /*4130*/  USEL UR25, UR25, URZ, UP1 ;  /* 0x0000003f19197287 */ /* 0x000fe20008800000 */
[----:B------:R-:W-:Y:S01]  /*4140*/  UMOV UR8, 0x1 ;  /* 0x0000000100087882 */ /* 0x000fe20000000000 */
[----:B------:R-:W-:Y:S01]  /*4150*/  UMOV UR26, UR16 ;  /* 0x00000010001a7c82 */ /* 0x000fe20008000000 */
[----:B------:R-:W-:Y:S09]  /*4160*/  @P0 BRA `(.L_x_27) ;  /* 0xffffffec002c0947 */ /* 0x000ff2000383ffff */
.L_x_19:
[----:B------:R-:W-:-:S04]  /*4170*/  UISETP.NE.AND UP0, UPT, UR6, URZ, UPT ;  /* 0x0000003f0600728c */ /* 0x000fc8000bf05270 */
[----:B------:R-:W-:-:S06]  /*4180*/  USEL UR6, URZ, 0x1, !UP0 ;  /* 0x000000013f067887 */ /* 0x000fcc000c000000 */
[----:B------:R-:W-:-:S13]  /*4190*/  ISETP.NE.AND P0, PT, RZ, UR6, PT ;  /* 0x00000006ff007c0c */ /* 0x000fda000bf05270 */
[----:B------:R-:W-:Y:S05]  /*41a0*/  @!P0 BRA `(.L_x_28) ;  /* 0x0000000c00c48947 */ /* 0x000fea0003800000 */
[----:B------:R-:W-:Y:S02]  /*41b0*/  WARPGROUP.DEPBAR.LE gsb0, 0x0 ;  /* 0x00008000000079c5 */ /* 0x000fe40000010000 */
[----:B-----5:R-:W-:Y:S01]  /*41c0*/  FADD R227, R89, R227 ;  /* 0x000000e359e37221 */ /* 0x020fe20000000000 */
[----:B------:R-:W-:-:S04]  /*41d0*/  FADD R228, R88, R228 ;  /* 0x000000e458e47221 */ /* 0x000fc80000000000 */
[----:B------:R2:W-:Y:S04]  /*41e0*/  STL [R1+0x80], R227 ;  /* 0x000080e301007387 */ /* 0x0005e80000100800 */
[----:B--2---:R-:W2:Y:S04]  /*41f0*/  LDL.LU R227, [R1+0x6c] ;  /* 0x00006c0001e37983 */ /* 0x004ea80000300800 */
[----:B--2---:R2:W-:Y:S04]  /*4200*/  STL [R1+0x84], R227 ;  /* 0x000084e301007387 */ /* 0x0045e80000100800 */
        /* <DEDUP_REMOVED lines=52> */
[----:B--2---:R-:W2:Y:S01]  /*4550*/  LDL.LU R227, [R1] ;  /* 0x0000000001e37983 */ /* 0x004ea20000300800 */
[----:B------:R-:W-:Y:S01]  /*4560*/  FADD R226, R90, R226 ;  /* 0x000000e25ae27221 */ /* 0x000fe20000000000 */
        /* <DEDUP_REMOVED lines=97> */
[----:B--2---:R-:W-:-:S05]  /*4b80*/  FADD R227, R60, R227 ;  /* 0x000000e33ce37221 */ /* 0x004fca0000000000 */
[----:B------:R2:W-:Y:S04]  /*4b90*/  STL [R1], R227 ;  /* 0x000000e301007387 */ /* 0x0005e80000100800 */
[----:B--2---:R-:W2:Y:S02]  /*4ba0*/  LDL.LU R227, [R1+0xec] ;  /* 0x0000ec0001e37983 */ /* 0x004ea40000300800 */
[----:B--2---:R-:W-:-:S05]  /*4bb0*/  FADD R227, R61, R227 ;  /* 0x000000e33de37221 */ /* 0x004fca0000000000 */
[----:B------:R2:W-:Y:S04]  /*4bc0*/  STL [R1+0x4], R227 ;  /* 0x000004e301007387 */ /* 0x0005e80000100800 */
        /* <DEDUP_REMOVED lines=78> */
[----:B--2---:R2:W5:Y:S02]  /*50b0*/  LDL.LU R227, [R1+0x80] ;  /* 0x0000800001e37983 */ /* 0x0045640000300800 */
.L_x_28:
[----:B------:R-:W-:Y:S02]  /*50c0*/  WARPGROUP.DEPBAR.LE gsb0, 0x0 ;  /* 0x00008000000079c5 */ /* 0x000fe40000010000 */
[----:B------:R-:W3:Y:S02]  /*50d0*/  LDC R24, c[0x0][0x28c] ;  /* 0x0000a300ff187b82 */ /* 0x000ee40000000800 */
[----:B---3--:R-:W-:-:S13]  /*50e0*/  ISETP.GE.AND P0, PT, R24, 0x1, PT ;  /* 0x000000011800780c */ /* 0x008fda0003f06270 */
[----:B------:R-:W-:Y:S05]  /*50f0*/  @!P0 BRA `(.L_x_29) ;  /* 0x0000000000488947 */ /* 0x000fea0003800000 */
[----:B------:R-:W-:-:S06]  /*5100*/  UISETP.NE.AND UP0, UPT, UR22, 0x3, UPT ;  /* 0x000000031600788c */ /* 0x000fcc000bf05270 */
[----:B------:R-:W-:-:S13]  /*5110*/  PLOP3.LUT P0, PT, PT, PT, UP0, 0x80, 0x0 ;  /* 0x000000000000781c */ /* 0x000fda0003f0f008 */
[----:B------:R-:W-:Y:S05]  /*5120*/  @!P0 BRA `(.L_x_30) ;  /* 0x0000000000048947 */ /* 0x000fea0003800000 */
[----:B------:R-:W-:Y:S01]  /*5130*/  BPT.TRAP 0x1 ;  /* 0x000000040000795c */ /* 0x000fe20000300000 */
.L_x_30:
[----:B------:R-:W-:-:S04]  /*5140*/  UISETP.LT.AND UP0, UPT, UR9, 0x1, UPT ;  /* 0x000000010900788c */ /* 0x000fc8000bf01270 */
[----:B------:R-:W-:Y:S02]  /*5150*/  USEL UR8, UR9, 0x1, UP0 ;  /* 0x0000000109087887 */ /* 0x000fe40008000000 */
[----:B------:R-:W-:Y:S02]  /*5160*/  UISETP.GT.U32.AND UP0, UPT, UR13, 0x1, UPT ;  /* 0x000000010d00788c */ /* 0x000fe4000bf04070 */
[----:B------:R-:W-:-:S04]  /*5170*/  UIADD3 UR8, UR5, UR9, -UR8 ;  /* 0x0000000905087290 */ /* 0x000fc8000fffe808 */
[----:B------:R-:W-:Y:S01]  /*5180*/  UIMAD.WIDE.U32 UR6, UR8, -0x33333333, URZ ;  /* 0xcccccccd080678a5 */ /* 0x000fe2000f8e003f */
[----:B------:R-:W-:-:S03]  /*5190*/  PLOP3.LUT P0, PT, PT, PT, UP0, 0x80, 0x0 ;  /* 0x000000000000781c */ /* 0x000fc60003f0f008 */
[----:B------:R-:W-:-:S04]  /*51a0*/  USHF.R.U32.HI UR6, URZ, 0x2, UR7 ;  /* 0x000000023f067899 */ /* 0x000fc80008011607 */
[----:B------:R-:W-:-:S04]  /*51b0*/  UIMAD UR8, UR6, -0x5, UR8 ;  /* 0xfffffffb060878a4 */ /* 0x000fc8000f8e0208 */
[----:B------:R-:W-:-:S04]  /*51c0*/  ULEA UR8, UR8, UR11, 0x3 ;  /* 0x0000000b08087291 */ /* 0x000fc8000f8e183f */
[----:B------:R-:W-:-:S04]  /*51d0*/  UIADD3 UR8, UR8, 0x28, URZ ;  /* 0x0000002808087890 */ /* 0x000fc8000fffe03f */
[----:B------:R-:W-:-:S09]  /*51e0*/  UPRMT UR8, URZ, 0x654, UR8 ;  /* 0x000006543f087896 */ /* 0x000fd20008000008 */
[----:B------:R-:W-:Y:S01]  /*51f0*/  SYNCS.ARRIVE.TRANS64.RED.A1T0 RZ, [UR8], RZ ;  /* 0x000000ffffff79a7 */ /* 0x000fe20008100408 */
[----:B------:R-:W-:Y:S05]  /*5200*/  @P0 BRA `(.L_x_29) ;  /* 0x0000000000040947 */ /* 0x000fea0003800000 */
[----:B------:R-:W-:Y:S01]  /*5210*/  BPT.TRAP 0x1 ;  /* 0x000000040000795c */ /* 0x000fe20000300000 */
.L_x_29:
[----:B------:R3:W-:Y:S01]  /*5220*/  STL [R1+0x84], R2 ;  /* 0x0000840201007387 */ /* 0x0007e20000100800 */
[----:B------:R-:W4:Y:S01]  /*5230*/  LDC R28, c[0x0][0x288] ;  /* 0x0000a200ff1c7b82 */ /* 0x000f220000000800 */
[----:B------:R-:W-:Y:S02]  /*5240*/  UIADD3 UR8, UR9, UR5, URZ ;  /* 0x0000000509087290 */ /* 0x000fe4000fffe03f */
[----:B-----5:R0:W-:Y:S01]  /*5250*/  STL [R1+0x80], R0 ;  /* 0x0000800001007387 */ /* 0x0201e20000100800 */
[----:B------:R-:W-:Y:S01]  /*5260*/  USHF.R.S32.HI UR10, URZ, 0x1f, UR12 ;  /* 0x0000001f3f0a7899 */ /* 0x000fe2000801140c */
[----:B------:R-:W-:Y:S01]  /*5270*/  ULDC UR18, c[0x0][0x284] ;  /* 0x0000a10000127ab9 */ /* 0x000fe20000000800 */
[----:B------:R-:W-:Y:S01]  /*5280*/  ULDC.64 UR16, c[0x0][0x5d0] ;  /* 0x0001740000107ab9 */ /* 0x000fe20000000a00 */
[----:B---3--:R-:W3:Y:S01]  /*5290*/  S2R R2, SR_TID.X ;  /* 0x0000000000027919 */ /* 0x008ee20000002100 */
[----:B0-----:R-:W2:Y:S01]  /*52a0*/  LDL.LU R0, [R1+0x7c] ;  /* 0x00007c0001007983 */ /* 0x001ea20000300800 */
[----:B------:R-:W-:Y:S01]  /*52b0*/  IMAD.MOV.U32 R37, RZ, RZ, RZ ;  /* 0x000000ffff257224 */ /* 0x000fe200078e00ff */
[----:B------:R-:W-:Y:S01]  /*52c0*/  UISETP.GE.U32.AND UP1, UPT, UR9, 0x5, UPT ;  /* 0x000000050900788c */ /* 0x000fe2000bf26070 */
[----:B---3--:R-:W-:-:S02]  /*52d0*/  SHF.R.U32.HI R24, RZ, 0x2, R2 ;  /* 0x00000002ff187819 */ /* 0x008fc40000011602 */
[----:B------:R-:W-:Y:S02]  /*52e0*/  SHF.R.U32.HI R27, RZ, 0x7, R2 ;  /* 0x00000007ff1b7819 */ /* 0x000fe40000011602 */
[----:B------:R-:W-:Y:S02]  /*52f0*/  LOP3.LUT R26, R2, 0x60, RZ, 0xc0, !PT ;  /* 0x00000060021a7812 */ /* 0x000fe400078ec0ff */
[----:B------:R-:W-:Y:S02]  /*5300*/  LOP3.LUT R25, R24, 0x7, RZ, 0xc0, !PT ;  /* 0x0000000718197812 */ /* 0x000fe400078ec0ff */
[----:B------:R-:W-:Y:S02]  /*5310*/  LOP3.LUT R24, R27, 0x1, RZ, 0xc0, !PT ;  /* 0x000000011b187812 */ /* 0x000fe400078ec0ff */
[----:B------:R-:W-:-:S03]  /*5320*/  SHF.R.U32.HI R26, RZ, 0x1, R26 ;  /* 0x00000001ff1a7819 */ /* 0x000fc6000001161a */
[----:B------:R-:W-:Y:S01]  /*5330*/  IMAD.SHL.U32 R30, R24, 0x40, RZ ;  /* 0x00000040181e7824 */ /* 0x000fe200078e00ff */
[----:B------:R-:W-:-:S04]  /*5340*/  IADD3 R27, RZ, -R26, -R25 ;  /* 0x8000001aff1b7210 */ /* 0x000fc80007ffe819 */
[----:B------:R-:W-:Y:S01]  /*5350*/  LOP3.LUT R25, R30, 0x40, R25, 0xe2, !PT ;  /* 0x000000401e197812 */ /* 0x000fe200078ee219 */
[----:B------:R-:W-:Y:S02]  /*5360*/  IMAD R41, R24, -0x40, R27 ;  /* 0xffffffc018297824 */ /* 0x000fe400078e021b */
[----:B--2---:R-:W-:Y:S02]  /*5370*/  IMAD.SHL.U32 R29, R0, 0x80, RZ ;  /* 0x00000080001d7824 */ /* 0x004fe400078e00ff */
[----:B------:R-:W2:Y:S01]  /*5380*/  LDL.LU R0, [R1+0x78] ;  /* 0x0000780001007983 */ /* 0x000ea20000300800 */
[C---:B------:R-:W-:Y:S01]  /*5390*/  LOP3.LUT R24, R2.reuse, 0x3, RZ, 0xc0, !PT ;  /* 0x0000000302187812 */ /* 0x040fe200078ec0ff */
[----:B------:R-:W-:Y:S01]  /*53a0*/  IMAD.SHL.U32 R32, R2, 0x2, RZ ;  /* 0x0000000202207824 */ /* 0x000fe200078e00ff */
[----:B------:R-:W-:Y:S01]  /*53b0*/  LOP3.LUT R36, R25, R26, RZ, 0xfc, !PT ;  /* 0x0000001a19247212 */ /* 0x000fe200078efcff */
[----:B------:R0:W5:Y:S01]  /*53c0*/  LDL.LU R2, [R1+0x84] ;  /* 0x0000840001027983 */ /* 0x0001620000300800 */
[----:B------:R-:W-:Y:S01]  /*53d0*/  UISETP.GT.U32.AND UP0, UPT, UR8, 0x4, UPT ;  /* 0x000000040800788c */ /* 0x000fe2000bf04070 */
[----:B----4-:R-:W-:Y:S01]  /*53e0*/  IMAD R42, R24, -0x2, R28 ;  /* 0xfffffffe182a7824 */ /* 0x010fe200078e021c */
[----:B------:R-:W-:-:S02]  /*53f0*/  ISETP.GE.AND P0, PT, R29, R28, PT ;  /* 0x0000001c1d00720c */ /* 0x000fc40003f06270 */
[----:B------:R-:W-:Y:S01]  /*5400*/  LOP3.LUT R32, R29, 0x6, R32, 0xf8, !PT ;  /* 0x000000061d207812 */ /* 0x000fe200078ef820 */
[----:B------:R-:W-:Y:S02]  /*5410*/  UISETP.LT.U32.AND UP0, UPT, UR9, 0x5, UP0 ;  /* 0x000000050900788c */ /* 0x000fe40008701070 */
[----:B------:R-:W-:Y:S01]  /*5420*/  UIMAD.WIDE.U32 UR6, UR8, -0x33333333, URZ ;  /* 0xcccccccd080678a5 */ /* 0x000fe2000f8e003f */
[----:B------:R-:W-:Y:S01]  /*5430*/  SHF.R.S32.HI R33, RZ, 0x1f, R32 ;  /* 0x0000001fff217819 */ /* 0x000fe20000011420 */
[----:B------:R-:W-:Y:S01]  /*5440*/  UIMAD UR5, UR10, UR16, URZ ;  /* 0x000000100a0572a4 */ /* 0x000fe2000f8e023f */
[C---:B--2---:R-:W-:Y:S02]  /*5450*/  IMAD R24, R0.reuse, 0xc0, RZ ;  /* 0x000000c000187824 */ /* 0x044fe400078e02ff */
[----:B------:R-:W-:Y:S02]  /*5460*/  IMAD.WIDE R36, R0, 0xc0, R36 ;  /* 0x000000c000247825 */ /* 0x000fe400078e0224 */
[----:B------:R0:W5:Y:S01]  /*5470*/  LDL.LU R0, [R1+0x80] ;  /* 0x0000800001007983 */ /* 0x0001620000300800 */
[----:B------:R-:W-:Y:S01]  /*5480*/  ISETP.GE.OR P0, PT, R24, UR18, P0 ;  /* 0x0000001218007c0c */ /* 0x000fe20008706670 */
[----:B------:R-:W-:Y:S01]  /*5490*/  IMAD.U32 R27, RZ, RZ, UR16 ;  /* 0x00000010ff1b7e24 */ /* 0x000fe2000f8e00ff */
[----:B------:R-:W-:-:S02]  /*54a0*/  USEL UR11, URZ, 0x1, !UP0 ;  /* 0x000000013f0b7887 */ /* 0x000fc4000c000000 */
[----:B------:R-:W-:Y:S02]  /*54b0*/  USHF.R.U32.HI UR6, URZ, 0x2, UR7 ;  /* 0x000000023f067899 */ /* 0x000fe40008011607 */
[----:B------:R-:W-:Y:S02]  /*54c0*/  UIMAD UR7, UR12, UR17, UR5 ;  /* 0x000000110c0772a4 */ /* 0x000fe4000f8e0205 */
[----:B------:R-:W-:Y:S01]  /*54d0*/  IMAD.WIDE.U32 R26, R27, UR12, R32 ;  /* 0x0000000c1b1a7c25 */ /* 0x000fe2000f8e0020 */
[----:B------:R-:W-:Y:S01]  /*54e0*/  ULOP3.LUT UR4, UR4, UR11, URZ, 0x3c, !UPT ;  /* 0x0000000b04047292 */ /* 0x000fe2000f8e3c3f */
[----:B------:R-:W-:Y:S01]  /*54f0*/  IADD3 R41, -R24, UR18, R41 ;  /* 0x0000001218297c10 */ /* 0x000fe2000fffe129 */
[----:B------:R-:W-:Y:S02]  /*5500*/  UIMAD UR5, UR6, -0x5, UR8 ;  /* 0xfffffffb060578a4 */ /* 0x000fe4000f8e0208 */
[----:B------:R-:W-:Y:S01]  /*5510*/  @UP1 ULOP3.LUT UR4, UR4, 0x1, UR6, 0x78, !UPT ;  /* 0x0000000104041892 */ /* 0x000fe2000f8e7806 */
[----:B------:R-:W-:-:S02]  /*5520*/  VIADD R27, R27, UR7 ;  /* 0x000000071b1b7c36 */ /* 0x000fc40008000000 */
[----:B------:R-:W-:Y:S02]  /*5530*/  IMAD.IADD R42, R42, 0x1, -R29 ;  /* 0x000000012a2a7824 */ /* 0x000fe400078e0a1d */
[----:B------:R-:W-:Y:S01]  /*5540*/  IMAD.MOV.U32 R40, RZ, RZ, -0x1 ;  /* 0xffffffffff287424 */ /* 0x000fe200078e00ff */
[----:B0-----:R-:W-:Y:S06]  /*5550*/  @P0 BRA `(.L_x_31) ;  /* 0x0000008c00ec0947 */ /* 0x001fec0003800000 */
[----:B------:R-:W0:Y:S01]  /*5560*/  LDC.64 R28, c[0x0][0x5c8] ;  /* 0x00017200ff1c7b82 */ /* 0x000e220000000a00 */
[----:B------:R-:W-:Y:S01]  /*5570*/  ULDC.64 UR6, c[0x0][0x5c0] ;  /* 0x0001700000067ab9 */ /* 0x000fe20000000a00 */
[----:B------:R-:W-:Y:S01]  /*5580*/  BSSY B0, `(.L_x_31) ;  /* 0x00008f8000007945 */ /* 0x000fe20003800000 */
[-C--:B0-----:R-:W-:Y:S01]  /*5590*/  IMAD R24, R37, R28.reuse, RZ ;  /* 0x0000001c25187224 */ /* 0x081fe200078e02ff */
[----:B------:R-:W-:Y:S01]  /*55a0*/  SHF.L.U64.HI R34, R28, 0x3, R29 ;  /* 0x000000031c227819 */ /* 0x000fe2000001021d */
[----:B------:R-:W-:-:S04]  /*55b0*/  IMAD.WIDE.U32 R26, R36, R28, R26 ;  /* 0x0000001c241a7225 */ /* 0x000fc800078e001a */
[----:B------:R-:W-:Y:S01]  /*55c0*/  IMAD R25, R36, R29, R24 ;  /* 0x0000001d24197224 */ /* 0x000fe200078e0218 */
[----:B------:R-:W-:Y:S01]  /*55d0*/  IADD3 R24, P3, R26, UR6, RZ ;  /* 0x000000061a187c10 */ /* 0x000fe2000ff7e0ff */
[C---:B------:R-:W-:Y:S01]  /*55e0*/  IMAD.SHL.U32 R35, R28.reuse, 0x8, RZ ;  /* 0x000000081c237824 */ /* 0x040fe200078e00ff */
[----:B------:R-:W-:Y:S01]  /*55f0*/  LEA R30, P2, R28, R26, 0x7 ;  /* 0x0000001a1c1e7211 */ /* 0x000fe200078438ff */
[----:B------:R-:W-:-:S03]  /*5600*/  IMAD.IADD R27, R27, 0x1, R25 ;  /* 0x000000011b1b7824 */ /* 0x000fc600078e0219 */
[----:B------:R-:W-:Y:S02]  /*5610*/  IADD3 R26, P1, P0, R26, UR6, R35 ;  /* 0x000000061a1a7c10 */ /* 0x000fe4000f83e023 */
[----:B------:R-:W-:Y:S02]  /*5620*/  IADD3.X R25, R27, UR7, RZ, P3, !PT ;  /* 0x000000071b197c10 */ /* 0x000fe40009ffe4ff */
[----:B------:R-:W-:Y:S02]  /*5630*/  FSETP.NEU.AND P3, PT, RZ, UR21, PT ;  /* 0x00000015ff007c0b */ /* 0x000fe4000bf6d000 */
[----:B------:R-:W-:Y:S02]  /*5640*/  LEA.HI.X R31, R28, R27, R29, 0x7, P2 ;  /* 0x0000001b1c1f7211 */ /* 0x000fe400010f3c1d */
[C---:B------:R-:W-:Y:S02]  /*5650*/  IADD3 R28, P2, R30.reuse, UR6, RZ ;  /* 0x000000061e1c7c10 */ /* 0x040fe4000ff5e0ff */
[----:B------:R-:W-:-:S02]  /*5660*/  IADD3 R30, P5, P6, R30, UR6, R35 ;  /* 0x000000061e1e7c10 */ /* 0x000fc4000febe023 */
[----:B------:R-:W-:Y:S02]  /*5670*/  IADD3.X R29, R31, UR7, RZ, P2, !PT ;  /* 0x000000071f1d7c10 */ /* 0x000fe400097fe4ff */
[--C-:B------:R-:W-:Y:S02]  /*5680*/  IADD3.X R27, R27, UR7, R34.reuse, P1, P0 ;  /* 0x000000071b1b7c10 */ /* 0x100fe40008fe0422 */
[----:B------:R-:W-:Y:S01]  /*5690*/  IADD3.X R31, R31, UR7, R34, P5, P6 ;  /* 0x000000071f1f7c10 */ /* 0x000fe2000afec422 */
[----:B------:R-:W-:Y:S06]  /*56a0*/  @!P3 BRA `(.L_x_32) ;  /* 0x0000006c0014b947 */ /* 0x000fec0003800000 */
[----:B------:R-:W-:Y:S01]  /*56b0*/  ULDC.64 UR16, c[0x0][0x5b8] ;  /* 0x00016e0000107ab9 */ /* 0x000fe20000000a00 */
[----:B------:R-:W-:Y:S01]  /*56c0*/  ISETP.GE.AND P0, PT, R41, 0x1, PT ;  /* 0x000000012900780c */ /* 0x000fe20003f06270 */
[----:B------:R-:W-:Y:S02]  /*56d0*/  UIMAD UR6, UR10, UR16, URZ ;  /* 0x000000100a0672a4 */ /* 0x000fe4000f8e023f */
[----:B------:R-:W-:Y:S01]  /*56e0*/  IMAD.U32 R35, RZ, RZ, UR16 ;  /* 0x00000010ff237e24 */ /* 0x000fe2000f8e00ff */
[----:B------:R-:W-:Y:S01]  /*56f0*/  BSSY B1, `(.L_x_33) ;  /* 0x0000010000017945 */ /* 0x000fe20003800000 */
[----:B------:R-:W-:Y:S01]  /*5700*/  ISETP.LT.OR P3, PT, R42, 0x1, !P0 ;  /* 0x000000012a00780c */ /* 0x000fe20004761670 */
[----:B------:R-:W-:Y:S02]  /*5710*/  UIMAD UR6, UR12, UR17, UR6 ;  /* 0x000000110c0672a4 */ /* 0x000fe4000f8e0206 */
[----:B------:R-:W-:Y:S01]  /*5720*/  IMAD.WIDE.U32 R32, R35, UR12, R32 ;  /* 0x0000000c23207c25 */ /* 0x000fe2000f8e0020 */
[----:B------:R-:W-:Y:S01]  /*5730*/  ULDC.64 UR10, c[0x0][0x5a8] ;  /* 0x00016a00000a7ab9 */ /* 0x000fe20000000a00 */
[----:B------:R-:W-:-:S02]  /*5740*/  PRMT R34, RZ, 0x7610, R34 ;  /* 0x00007610ff227816 */ /* 0x000fc40000000022 */
[----:B------:R-:W-:Y:S02]  /*5750*/  IMAD.MOV.U32 R38, RZ, RZ, R32 ;  /* 0x000000ffff267224 */ /* 0x000fe400078e0020 */
[----:B------:R-:W-:Y:S01]  /*5760*/  VIADD R39, R33, UR6 ;  /* 0x0000000621277c36 */ /* 0x000fe20008000000 */
[----:B------:R-:W-:Y:S02]  /*5770*/  ULDC.64 UR6, c[0x0][0x5b0] ;  /* 0x00016c0000067ab9 */ /* 0x000fe40000000a00 */
[----:B------:R-:W-:Y:S02]  /*5780*/  IMAD R35, R37, UR6, RZ ;  /* 0x0000000625237c24 */ /* 0x000fe4000f8e02ff */
[----:B------:R-:W-:-:S04]  /*5790*/  IMAD.WIDE.U32 R32, R36, UR6, R38 ;  /* 0x0000000624207c25 */ /* 0x000fc8000f8e0026 */
[----:B------:R-:W-:Y:S01]  /*57a0*/  IMAD R35, R36, UR7, R35 ;  /* 0x0000000724237c24 */ /* 0x000fe2000f8e0223 */
[----:B------:R-:W-:-:S04]  /*57b0*/  IADD3 R32, P1, R32, UR10, RZ ;  /* 0x0000000a20207c10 */ /* 0x000fc8000ff3e0ff */
[----:B------:R-:W-:Y:S01]  /*57c0*/  IADD3.X R33, R33, UR11, R35, P1, !PT ;  /* 0x0000000b21217c10 */ /* 0x000fe20008ffe423 */
[----:B------:R-:W-:Y:S08]  /*57d0*/  @P3 BRA `(.L_x_34) ;  /* 0x0000000000043947 */ /* 0x000ff00003800000 */
[----:B------:R0:W5:Y:S02]  /*57e0*/  LDG.E.U8 R34, desc[UR14][R32.64] ;  /* 0x0000000e20227981 */ /* 0x000164000c1e1100 */
.L_x_34:
[----:B------:R-:W-:Y:S05]  /*57f0*/  BSYNC B1 ;  /* 0x0000000000017941 */ /* 0x000fea0003800000 */
.L_x_33:
[----:B-----5:R-:W-:Y:S01]  /*5800*/  LOP3.LUT R34, R34, 0xff, RZ, 0xc0, !PT ;  /* 0x000000ff22227812 */ /* 0x020fe200078ec0ff */
[----:B------:R-:W-:Y:S01]  /*5810*/  BSSY B1, `(.L_x_35) ;  /* 0x000000b000017945 */ /* 0x000fe20003800000 */
[----:B------:R-:W-:Y:S02]  /*5820*/  ISETP.LT.OR P2, PT, R42, 0x2, !P0 ;  /* 0x000000022a00780c */ /* 0x000fe40004741670 */
[----:B------:R-:W-:-:S05]  /*5830*/  F2FP.F16.E4M3.UNPACK_B R34, R34 ;  /* 0x00000022ff22723e */ /* 0x000fca00020006ff */
[----:B------:R-:W-:-:S05]  /*5840*/  HADD2.F32 R34, -RZ, R34.H0_H0 ;  /* 0x20000022ff227230 */ /* 0x000fca0000004100 */
[----:B------:R-:W-:Y:S01]  /*5850*/  FMUL R35, R34, UR21 ;  /* 0x0000001522237c20 */ /* 0x000fe20008400000 */
[----:B------:R-:W-:-:S03]  /*5860*/  PRMT R34, RZ, 0x7610, R34 ;  /* 0x00007610ff227816 */ /* 0x000fc60000000022 */
[----:B------:R-:W-:-:S05]  /*5870*/  FFMA R35, R228, UR20, R35 ;  /* 0x00000014e4237c23 */ /* 0x000fca0008000023 */
[----:B------:R-:W-:-:S05]  /*5880*/  F2FP.SATFINITE.E4M3.F32.PACK_AB_MERGE_C R35, RZ, R35, RZ ;  /* 0x00000023ff23723e */ /* 0x000fca00048070ff */
[----:B------:R2:W-:Y:S01]  /*5890*/  @!P3 STG.E.U8 desc[UR14][R24.64], R35 ;  /* 0x000000231800b986 */ /* 0x0005e2000c10110e */
[----:B------:R-:W-:Y:S05]  /*58a0*/  @P2 BRA `(.L_x_36) ;  /* 0x0000000000042947 */ /* 0x000fea0003800000 */
[----:B------:R3:W5:Y:S02]  /*58b0*/  LDG.E.U8 R34, desc[UR14][R32.64+0x1] ;  /* 0x0000010e20227981 */ /* 0x000764000c1e1100 */
.L_x_36:
[----:B------:R-:W-:Y:S05]  /*58c0*/  BSYNC B1 ;  /* 0x0000000000017941 */ /* 0x000fea0003800000 */
.L_x_35:
[----:B-----5:R-:W-:Y:S01]  /*58d0*/  LOP3.LUT R34, R34, 0xff, RZ, 0xc0, !PT ;  /* 0x000000ff22227812 */ /* 0x020fe200078ec0ff */
[----:B------:R-:W-:Y:S01]  /*58e0*/  BSSY B1, `(.L_x_37) ;  /* 0x0000013000017945 */ /* 0x000fe20003800000 */
[----:B------:R-:W-:Y:S02]  /*58f0*/  IADD3 R43, P1, R36, 0x8, RZ ;  /* 0x00000008242b7810 */ /* 0x000fe40007f3e0ff */
[----:B------:R-:W-:-:S03]  /*5900*/  F2FP.F16.E4M3.UNPACK_B R34, R34 ;  /* 0x00000022ff22723e */ /* 0x000fc600020006ff */
[----:B--2---:R-:W-:Y:S01]  /*5910*/  IMAD.X R35, RZ, RZ, R37, P1 ;  /* 0x000000ffff237224 */ /* 0x004fe200008e0625 */
[----:B------:R-:W-:Y:S01]  /*5920*/  ISETP.GE.AND P1, PT, R41, 0x9, PT ;  /* 0x000000092900780c */ /* 0x000fe20003f26270 */
[----:B------:R-:W-:Y:S02]  /*5930*/  HADD2.F32 R34, -RZ, R34.H0_H0 ;  /* 0x20000022ff227230 */ /* 0x000fe40000004100 */
[----:B------:R-:W-:Y:S01]  /*5940*/  IMAD R46, R35, UR6, RZ ;  /* 0x00000006232e7c24 */ /* 0x000fe2000f8e02ff */
[----:B------:R-:W-:Y:S02]  /*5950*/  ISETP.LT.OR P5, PT, R42, 0x1, !P1 ;  /* 0x000000012a00780c */ /* 0x000fe40004fa1670 */
[----:B------:R-:W-:Y:S01]  /*5960*/  FMUL R44, R34, UR21 ;  /* 0x00000015222c7c20 */ /* 0x000fe20008400000 */
[----:B------:R-:W-:-:S04]  /*5970*/  IMAD.WIDE.U32 R34, R43, UR6, R38 ;  /* 0x000000062b227c25 */ /* 0x000fc8000f8e0026 */
[----:B------:R-:W-:Y:S01]  /*5980*/  FFMA R44, R227, UR20, R44 ;  /* 0x00000014e32c7c23 */ /* 0x000fe2000800002c */
[----:B------:R-:W-:Y:S01]  /*5990*/  IMAD R43, R43, UR7, R46 ;  /* 0x000000072b2b7c24 */ /* 0x000fe2000f8e022e */
[----:B------:R-:W-:-:S03]  /*59a0*/  IADD3 R34, P3, R34, UR10, RZ ;  /* 0x0000000a22227c10 */ /* 0x000fc6000ff7e0ff */
[----:B------:R-:W-:Y:S02]  /*59b0*/  F2FP.SATFINITE.E4M3.F32.PACK_AB_MERGE_C R45, RZ, R44, RZ ;  /* 0x0000002cff2d723e */ /* 0x000fe400048070ff */
[--C-:B------:R-:W-:Y:S02]  /*59c0*/  IADD3.X R35, R35, UR11, R43.reuse, P3, !PT ;  /* 0x0000000b23237c10 */ /* 0x100fe40009ffe42b */
[----:B------:R-:W-:Y:S01]  /*59d0*/  PRMT R43, RZ, 0x7610, R43 ;  /* 0x00007610ff2b7816 */ /* 0x000fe2000000002b */
[----:B------:R2:W-:Y:S01]  /*59e0*/  @!P2 STG.E.U8 desc[UR14][R24.64+0x1], R45 ;  /* 0x0000012d1800a986 */ /* 0x0005e2000c10110e */
[----:B------:R-:W-:Y:S05]  /*59f0*/  @P5 BRA `(.L_x_38) ;  /* 0x0000000000045947 */ /* 0x000fea0003800000 */
[----:B------:R4:W5:Y:S02]  /*5a00*/  LDG.E.U8 R43, desc[UR14][R34.64] ;  /* 0x0000000e222b7981 */ /* 0x000964000c1e1100 */
.L_x_38:
[----:B------:R-:W-:Y:S05]  /*5a10*/  BSYNC B1 ;  /* 0x0000000000017941 */ /* 0x000fea0003800000 */
.L_x_37:
[----:B-----5:R-:W-:Y:S01]  /*5a20*/  LOP3.LUT R43, R43, 0xff, RZ, 0xc0, !PT ;  /* 0x000000ff2b2b7812 */ /* 0x020fe200078ec0ff */
[----:B------:R-:W-:Y:S01]  /*5a30*/  BSSY B1, `(.L_x_39) ;  /* 0x000000b000017945 */ /* 0x000fe20003800000 */
[----:B------:R-:W-:Y:S02]  /*5a40*/  ISETP.LT.OR P2, PT, R42, 0x2, !P1 ;  /* 0x000000022a00780c */ /* 0x000fe40004f41670 */
[----:B------:R-:W-:-:S05]  /*5a50*/  F2FP.F16.E4M3.UNPACK_B R43, R43 ;  /* 0x0000002bff2b723e */ /* 0x000fca00020006ff */
[----:B------:R-:W-:-:S05]  /*5a60*/  HADD2.F32 R43, -RZ, R43.H0_H0 ;  /* 0x2000002bff2b7230 */ /* 0x000fca0000004100 */
[----:B------:R-:W-:-:S04]  /*5a70*/  FMUL R43, R43, UR21 ;  /* 0x000000152b2b7c20 */ /* 0x000fc80008400000 */
[----:B------:R-:W-:-:S05]  /*5a80*/  FFMA R43, R226, UR20, R43 ;  /* 0x00000014e22b7c23 */ /* 0x000fca000800002b */
[----:B--2---:R-:W-:Y:S02]  /*5a90*/  F2FP.SATFINITE.E4M3.F32.PACK_AB_MERGE_C R45, RZ, R43, RZ ;  /* 0x0000002bff2d723e */ /* 0x004fe400048070ff */
[----:B------:R-:W-:-:S03]  /*5aa0*/  PRMT R43, RZ, 0x7610, R43 ;  /* 0x00007610ff2b7816 */ /* 0x000fc6000000002b */
[----:B------:R2:W-:Y:S01]  /*5ab0*/  @!P5 STG.E.U8 desc[UR14][R26.64], R45 ;  /* 0x0000002d1a00d986 */ /* 0x0005e2000c10110e */
[----:B------:R-:W-:Y:S05]  /*5ac0*/  @P2 BRA `(.L_x_40) ;  /* 0x0000000000042947 */ /* 0x000fea0003800000 */
[----:B------:R0:W5:Y:S02]  /*5ad0*/  LDG.E.U8 R43, desc[UR14][R34.64+0x1] ;  /* 0x0000010e222b7981 */ /* 0x000164000c1e1100 */
.L_x_40:
[----:B------:R-:W-:Y:S05]  /*5ae0*/  BSYNC B1 ;  /* 0x0000000000017941 */ /* 0x000fea0003800000 */
.L_x_39:
        /* <DEDUP_REMOVED lines=8> */
[----:B--2---:R-:W-:-:S05]  /*5b70*/  F2FP.SATFINITE.E4M3.F32.PACK_AB_MERGE_C R45, RZ, R44, RZ ;  /* 0x0000002cff2d723e */ /* 0x004fca00048070ff */
[----:B------:R2:W-:Y:S01]  /*5b80*/  @!P2 STG.E.U8 desc[UR14][R26.64+0x1], R45 ;  /* 0x0000012d1a00a986 */ /* 0x0005e2000c10110e */
[----:B------:R-:W-:Y:S05]  /*5b90*/  @P3 BRA `(.L_x_42) ;  /* 0x0000000000043947 */ /* 0x000fea0003800000 */
[----:B------:R0:W5:Y:S02]  /*5ba0*/  LDG.E.U8 R43, desc[UR14][R32.64+0x8] ;  /* 0x0000080e202b7981 */ /* 0x000164000c1e1100 */
.L_x_42:
[----:B------:R-:W-:Y:S05]  /*5bb0*/  BSYNC B1 ;  /* 0x0000000000017941 */ /* 0x000fea0003800000 */
.L_x_41:
        /* <DEDUP_REMOVED lines=12> */
.L_x_44:
[----:B------:R-:W-:Y:S05]  /*5c80*/  BSYNC B1 ;  /* 0x0000000000017941 */ /* 0x000fea0003800000 */
.L_x_43:
        /* <DEDUP_REMOVED lines=12> */
.L_x_46:
[----:B------:R-:W-:Y:S05]  /*5d50*/  BSYNC B1 ;  /* 0x0000000000017941 */ /* 0x000fea0003800000 */
.L_x_45:
        /* <DEDUP_REMOVED lines=12> */
.L_x_48:
[----:B------:R-:W-:Y:S05]  /*5e20*/  BSYNC B1 ;  /* 0x0000000000017941 */ /* 0x000fea0003800000 */
.L_x_47:
        /* <DEDUP_REMOVED lines=12> */
.L_x_50:
[----:B------:R-:W-:Y:S05]  /*5ef0*/  BSYNC B1 ;  /* 0x0000000000017941 */ /* 0x000fea0003800000 */
.L_x_49:
        /* <DEDUP_REMOVED lines=12> */
.L_x_52:
[----:B------:R-:W-:Y:S05]  /*5fc0*/  BSYNC B1 ;  /* 0x0000000000017941 */ /* 0x000fea0003800000 */
.L_x_51:
        /* <DEDUP_REMOVED lines=12> */
.L_x_54:
[----:B------:R-:W-:Y:S05]  /*6090*/  BSYNC B1 ;  /* 0x0000000000017941 */ /* 0x000fea0003800000 */
.L_x_53:
        /* <DEDUP_REMOVED lines=12> */
.L_x_56:
[----:B------:R-:W-:Y:S05]  /*6160*/  BSYNC B1 ;  /* 0x0000000000017941 */ /* 0x000fea0003800000 */
.L_x_55:
        /* <DEDUP_REMOVED lines=12> */
.L_x_58:
[----:B------:R-:W-:Y:S05]  /*6230*/  BSYNC B1 ;  /* 0x0000000000017941 */ /* 0x000fea0003800000 */
.L_x_57:
        /* <DEDUP_REMOVED lines=12> */
.L_x_60:
[----:B------:R-:W-:Y:S05]  /*6300*/  BSYNC B1 ;  /* 0x0000000000017941 */ /* 0x000fea0003800000 */
.L_x_59:
        /* <DEDUP_REMOVED lines=12> */
.L_x_62:
[----:B------:R-:W-:Y:S05]  /*63d0*/  BSYNC B1 ;  /* 0x0000000000017941 */ /* 0x000fea0003800000 */
.L_x_61:
        /* <DEDUP_REMOVED lines=12> */
.L_x_64:
[----:B------:R-:W-:Y:S05]  /*64a0*/  BSYNC B1 ;  /* 0x0000000000017941 */ /* 0x000fea0003800000 */
.L_x_63:
        /* <DEDUP_REMOVED lines=12> */
.L_x_66:
[----:B------:R-:W-:Y:S05]  /*6570*/  BSYNC B1 ;  /* 0x0000000000017941 */ /* 0x000fea0003800000 */
.L_x_65:
        /* <DEDUP_REMOVED lines=12> */
.L_x_68:
[----:B------:R-:W-:Y:S05]  /*6640*/  BSYNC B1 ;  /* 0x0000000000017941 */ /* 0x000fea0003800000 */
.L_x_67:
        /* <DEDUP_REMOVED lines=12> */
.L_x_70:
[----:B------:R-:W-:Y:S05]  /*6710*/  BSYNC B1 ;  /* 0x0000000000017941 */ /* 0x000fea0003800000 */
.L_x_69:
        /* <DEDUP_REMOVED lines=12> */
.L_x_72:
[----:B------:R-:W-:Y:S05]  /*67e0*/  BSYNC B1 ;  /* 0x0000000000017941 */ /* 0x000fea0003800000 */
.L_x_71:
        /* <DEDUP_REMOVED lines=12> */
.L_x_74:
[----:B------:R-:W-:Y:S05]  /*68b0*/  BSYNC B1 ;  /* 0x0000000000017941 */ /* 0x000fea0003800000 */
.L_x_73:
        /* <DEDUP_REMOVED lines=12> */
.L_x_76:
[----:B------:R-:W-:Y:S05]  /*6980*/  BSYNC B1 ;  /* 0x0000000000017941 */ /* 0x000fea0003800000 */
.L_x_75:
        /* <DEDUP_REMOVED lines=12> */
.L_x_78:
[----:B------:R-:W-:Y:S05]  /*6a50*/  BSYNC B1 ;  /* 0x0000000000017941 */ /* 0x000fea0003800000 */
.L_x_77:
        /* <DEDUP_REMOVED lines=12> */
.L_x_80:
[----:B------:R-:W-:Y:S05]  /*6b20*/  BSYNC B1 ;  /* 0x0000000000017941 */ /* 0x000fea0003800000 */
.L_x_79:
        /* <DEDUP_REMOVED lines=12> */
.L_x_82:
[----:B------:R-:W-:Y:S05]  /*6bf0*/  BSYNC B1 ;  /* 0x0000000000017941 */ /* 0x000fea0003800000 */
.L_x_81:
        /* <DEDUP_REMOVED lines=12> */
.L_x_84:
[----:B------:R-:W-:Y:S05]  /*6cc0*/  BSYNC B1 ;  /* 0x0000000000017941 */ /* 0x000fea0003800000 */
.L_x_83:
        /* <DEDUP_REMOVED lines=12> */
.L_x_86:
[----:B------:R-:W-:Y:S05]  /*6d90*/  BSYNC B1 ;  /* 0x0000000000017941 */ /* 0x000fea0003800000 */
.L_x_85:
        /* <DEDUP_REMOVED lines=12> */
.L_x_88:
[----:B------:R-:W-:Y:S05]  /*6e60*/  BSYNC B1 ;  /* 0x0000000000017941 */ /* 0x000fea0003800000 */
.L_x_87:
        /* <DEDUP_REMOVED lines=12> */
.L_x_90:
[----:B------:R-:W-:Y:S05]  /*6f30*/  BSYNC B1 ;  /* 0x0000000000017941 */ /* 0x000fea0003800000 */
.L_x_89:
        /* <DEDUP_REMOVED lines=12> */
.L_x_92:
[----:B------:R-:W-:Y:S05]  /*7000*/  BSYNC B1 ;  /* 0x0000000000017941 */ /* 0x000fea0003800000 */
.L_x_91:
        /* <DEDUP_REMOVED lines=12> */
.L_x_94:
[----:B------:R-:W-:Y:S05]  /*70d0*/  BSYNC B1 ;  /* 0x0000000000017941 */ /* 0x000fea0003800000 */
.L_x_93:
        /* <DEDUP_REMOVED lines=12> */
.L_x_96:
[----:B------:R-:W-:Y:S05]  /*71a0*/  BSYNC B1 ;  /* 0x0000000000017941 */ /* 0x000fea0003800000 */
.L_x_95:
        /* <DEDUP_REMOVED lines=12> */
.L_x_98:
[----:B------:R-:W-:Y:S05]  /*7270*/  BSYNC B1 ;  /* 0x0000000000017941 */ /* 0x000fea0003800000 */
.L_x_97:
        /* <DEDUP_REMOVED lines=12> */
.L_x_100:
[----:B------:R-:W-:Y:S05]  /*7340*/  BSYNC B1 ;  /* 0x0000000000017941 */ /* 0x000fea0003800000 */
.L_x_99:
        /* <DEDUP_REMOVED lines=12> */
.L_x_102:
[----:B------:R-:W-:Y:S05]  /*7410*/  BSYNC B1 ;  /* 0x0000000000017941 */ /* 0x000fea0003800000 */
.L_x_101:
        /* <DEDUP_REMOVED lines=12> */
.L_x_104:
[----:B------:R-:W-:Y:S05]  /*74e0*/  BSYNC B1 ;  /* 0x0000000000017941 */ /* 0x000fea0003800000 */
.L_x_103:
        /* <DEDUP_REMOVED lines=12> */
.L_x_106:
[----:B------:R-:W-:Y:S05]  /*75b0*/  BSYNC B1 ;  /* 0x0000000000017941 */ /* 0x000fea0003800000 */
.L_x_105:
        /* <DEDUP_REMOVED lines=12> */
.L_x_108:
[----:B------:R-:W-:Y:S05]  /*7680*/  BSYNC B1 ;  /* 0x0000000000017941 */ /* 0x000fea0003800000 */
.L_x_107:
        /* <DEDUP_REMOVED lines=12> */
.L_x_110:
[----:B------:R-:W-:Y:S05]  /*7750*/  BSYNC B1 ;  /* 0x0000000000017941 */ /* 0x000fea0003800000 */
.L_x_109:
        /* <DEDUP_REMOVED lines=12> */
.L_x_112:
[----:B------:R-:W-:Y:S05]  /*7820*/  BSYNC B1 ;  /* 0x0000000000017941 */ /* 0x000fea0003800000 */
.L_x_111:
        /* <DEDUP_REMOVED lines=12> */
.L_x_114:
[----:B------:R-:W-:Y:S05]  /*78f0*/  BSYNC B1 ;  /* 0x0000000000017941 */ /* 0x000fea0003800000 */
.L_x_113:
        /* <DEDUP_REMOVED lines=12> */
.L_x_116:
[----:B------:R-:W-:Y:S05]  /*79c0*/  BSYNC B1 ;  /* 0x0000000000017941 */ /* 0x000fea0003800000 */
.L_x_115:
        /* <DEDUP_REMOVED lines=12> */
.L_x_118:
[----:B------:R-:W-:Y:S05]  /*7a90*/  BSYNC B1 ;  /* 0x0000000000017941 */ /* 0x000fea0003800000 */
.L_x_117:
        /* <DEDUP_REMOVED lines=12> */
.L_x_120:
[----:B------:R-:W-:Y:S05]  /*7b60*/  BSYNC B1 ;  /* 0x0000000000017941 */ /* 0x000fea0003800000 */
.L_x_119:
        /* <DEDUP_REMOVED lines=12> */
.L_x_122:
[----:B------:R-:W-:Y:S05]  /*7c30*/  BSYNC B1 ;  /* 0x0000000000017941 */ /* 0x000fea0003800000 */
.L_x_121:
        /* <DEDUP_REMOVED lines=12> */
.L_x_124:
[----:B------:R-:W-:Y:S05]  /*7d00*/  BSYNC B1 ;  /* 0x0000000000017941 */ /* 0x000fea0003800000 */
.L_x_123:
        /* <DEDUP_REMOVED lines=12> */
.L_x_126:
[----:B------:R-:W-:Y:S05]  /*7dd0*/  BSYNC B1 ;  /* 0x0000000000017941 */ /* 0x000fea0003800000 */
.L_x_125:
        /* <DEDUP_REMOVED lines=12> */
.L_x_128:
[----:B------:R-:W-:Y:S05]  /*7ea0*/  BSYNC B1 ;  /* 0x0000000000017941 */ /* 0x000fea0003800000 */
.L_x_127:
        /* <DEDUP_REMOVED lines=12> */
.L_x_130:
[----:B------:R-:W-:Y:S05]  /*7f70*/  BSYNC B1 ;  /* 0x0000000000017941 */ /* 0x000fea0003800000 */
.L_x_129:
        /* <DEDUP_REMOVED lines=12> */
.L_x_132:
[----:B------:R-:W-:Y:S05]  /*8040*/  BSYNC B1 ;  /* 0x0000000000017941 */ /* 0x000fea0003800000 */
.L_x_131:
        /* <DEDUP_REMOVED lines=12> */
.L_x_134:
[----:B------:R-:W-:Y:S05]  /*8110*/  BSYNC B1 ;  /* 0x0000000000017941 */ /* 0x000fea0003800000 */
.L_x_133:
        /* <DEDUP_REMOVED lines=12> */
.L_x_136:
[----:B------:R-:W-:Y:S05]  /*81e0*/  BSYNC B1 ;  /* 0x0000000000017941 */ /* 0x000fea0003800000 */
.L_x_135:
        /* <DEDUP_REMOVED lines=12> */
.L_x_138:
[----:B------:R-:W-:Y:S05]  /*82b0*/  BSYNC B1 ;  /* 0x0000000000017941 */ /* 0x000fea0003800000 */
.L_x_137:
        /* <DEDUP_REMOVED lines=12> */
.L_x_140:
[----:B------:R-:W-:Y:S05]  /*8380*/  BSYNC B1 ;  /* 0x0000000000017941 */ /* 0x000fea0003800000 */
.L_x_139:
        /* <DEDUP_REMOVED lines=12> */
.L_x_142:
[----:B------:R-:W-:Y:S05]  /*8450*/  BSYNC B1 ;  /* 0x0000000000017941 */ /* 0x000fea0003800000 */
.L_x_141:
        /* <DEDUP_REMOVED lines=12> */
.L_x_144:
[----:B------:R-:W-:Y:S05]  /*8520*/  BSYNC B1 ;  /* 0x0000000000017941 */ /* 0x000fea0003800000 */
.L_x_143:
        /* <DEDUP_REMOVED lines=12> */
.L_x_146:
[----:B------:R-:W-:Y:S05]  /*85f0*/  BSYNC B1 ;  /* 0x0000000000017941 */ /* 0x000fea0003800000 */
.L_x_145:
        /* <DEDUP_REMOVED lines=12> */
.L_x_148:
[----:B------:R-:W-:Y:S05]  /*86c0*/  BSYNC B1 ;  /* 0x0000000000017941 */ /* 0x000fea0003800000 */
.L_x_147:
        /* <DEDUP_REMOVED lines=12> */
.L_x_150:
[----:B------:R-:W-:Y:S05]  /*8790*/  BSYNC B1 ;  /* 0x0000000000017941 */ /* 0x000fea0003800000 */
.L_x_149:
        /* <DEDUP_REMOVED lines=12> */
.L_x_152:
[----:B------:R-:W-:Y:S05]  /*8860*/  BSYNC B1 ;  /* 0x0000000000017941 */ /* 0x000fea0003800000 */
.L_x_151:
        /* <DEDUP_REMOVED lines=12> */
.L_x_154:
[----:B------:R-:W-:Y:S05]  /*8930*/  BSYNC B1 ;  /* 0x0000000000017941 */ /* 0x000fea0003800000 */
.L_x_153:
        /* <DEDUP_REMOVED lines=12> */
.L_x_156:
[----:B------:R-:W-:Y:S05]  /*8a00*/  BSYNC B1 ;  /* 0x0000000000017941 */ /* 0x000fea0003800000 */
.L_x_155:
[----:B-----5:R-:W-:Y:S01]  /*8a10*/  LOP3.LUT R43, R43, 0xff, RZ, 0xc0, !PT ;  /* 0x000000ff2b2b7812 */ /* 0x020fe200078ec0ff */
[----:B------:R-:W-:Y:S01]  /*8a20*/  BSSY B1, `(.L_x_157) ;  /* 0x000000b000017945 */ /* 0x000fe20003800000 */
[----:B------:R-:W-:Y:S02]  /*8a30*/  ISETP.LT.OR P2, PT, R42, 0x79, !P1 ;  /* 0x000000792a00780c */ /* 0x000fe40004f41670 */
[----:B------:R-:W-:-:S05]  /*8a40*/  F2FP.F16.E4M3.UNPACK_B R43, R43 ;  /* 0x0000002bff2b723e */ /* 0x000fca00020006ff */
[----:B------:R-:W-:-:S05]  /*8a50*/  HADD2.F32 R43, -RZ, R43.H0_H0 ;  /* 0x2000002bff2b7230 */ /* 0x000fca0000004100 */
[----:B0--3--:R-:W-:-:S04]  /*8a60*/  FMUL R32, R43, UR21 ;  /* 0x000000152b207c20 */ /* 0x009fc80008400000 */
[----:B------:R-:W-:-:S05]  /*8a70*/  FFMA R32, R167, UR20, R32 ;  /* 0x00000014a7207c23 */ /* 0x000fca0008000020 */
[----:B------:R-:W-:Y:S02]  /*8a80*/  F2FP.SATFINITE.E4M3.F32.PACK_AB_MERGE_C R33, RZ, R32, RZ ;  /* 0x00000020ff21723e */ /* 0x000fe400048070ff */
[----:B------:R-:W-:-:S03]  /*8a90*/  PRMT R32, RZ, 0x7610, R32 ;  /* 0x00007610ff207816 */ /* 0x000fc60000000020 */
[----:B------:R0:W-:Y:S01]  /*8aa0*/  @!P0 STG.E.U8 desc[UR14][R24.64+0x79], R33 ;  /* 0x0000792118008986 */ /* 0x0001e2000c10110e */
[----:B------:R-:W-:Y:S05]  /*8ab0*/  @P2 BRA `(.L_x_158) ;  /* 0x0000000000042947 */ /* 0x000fea0003800000 */
[----:B------:R3:W5:Y:S02]  /*8ac0*/  LDG.E.U8 R32, desc[UR14][R34.64+0x78] ;  /* 0x0000780e22207981 */ /* 0x000764000c1e1100 */
.L_x_158:
[----:B------:R-:W-:Y:S05]  /*8ad0*/  BSYNC B1 ;  /* 0x0000000000017941 */ /* 0x000fea0003800000 */
.L_x_157:
[----:B-----5:R-:W-:Y:S01]  /*8ae0*/  LOP3.LUT R32, R32, 0xff, RZ, 0xc0, !PT ;  /* 0x000000ff20207812 */ /* 0x020fe200078ec0ff */
[----:B------:R-:W-:Y:S01]  /*8af0*/  BSSY B1, `(.L_x_159) ;  /* 0x000000b000017945 */ /* 0x000fe20003800000 */
[----:B------:R-:W-:Y:S02]  /*8b00*/  ISETP.LT.OR P1, PT, R42, 0x7a, !P1 ;  /* 0x0000007a2a00780c */ /* 0x000fe40004f21670 */
[----:B------:R-:W-:Y:S02]  /*8b10*/  F2FP.F16.E4M3.UNPACK_B R32, R32 ;  /* 0x00000020ff20723e */ /* 0x000fe400020006ff */
[----:B0-2---:R-:W-:-:S03]  /*8b20*/  PRMT R24, RZ, 0x7610, R24 ;  /* 0x00007610ff187816 */ /* 0x005fc60000000018 */
[----:B------:R-:W-:-:S05]  /*8b30*/  HADD2.F32 R32, -RZ, R32.H0_H0 ;  /* 0x20000020ff207230 */ /* 0x000fca0000004100 */
[----:B------:R-:W-:-:S04]  /*8b40*/  FMUL R25, R32, UR21 ;  /* 0x0000001520197c20 */ /* 0x000fc80008400000 */
[----:B------:R-:W-:-:S05]  /*8b50*/  FFMA R25, R166, UR20, R25 ;  /* 0x00000014a6197c23 */ /* 0x000fca0008000019 */
[----:B------:R-:W-:-:S05]  /*8b60*/  F2FP.SATFINITE.E4M3.F32.PACK_AB_MERGE_C R25, RZ, R25, RZ ;  /* 0x00000019ff19723e */ /* 0x000fca00048070ff */
[----:B------:R0:W-:Y:S01]  /*8b70*/  @!P2 STG.E.U8 desc[UR14][R26.64+0x78], R25 ;  /* 0x000078191a00a986 */ /* 0x0001e2000c10110e */
[----:B------:R-:W-:Y:S05]  /*8b80*/  @P1 BRA `(.L_x_160) ;  /* 0x0000000000041947 */ /* 0x000fea0003800000 */
[----:B------:R2:W5:Y:S02]  /*8b90*/  LDG.E.U8 R24, desc[UR14][R34.64+0x79] ;  /* 0x0000790e22187981 */ /* 0x000564000c1e1100 */
.L_x_160:
[----:B------:R-:W-:Y:S05]  /*8ba0*/  BSYNC B1 ;  /* 0x0000000000017941 */ /* 0x000fea0003800000 */
.L_x_159:
[----:B-----5:R-:W-:Y:S01]  /*8bb0*/  LOP3.LUT R24, R24, 0xff, RZ, 0xc0, !PT ;  /* 0x000000ff18187812 */ /* 0x020fe200078ec0ff */
[----:B------:R-:W-:Y:S01]  /*8bc0*/  BSSY B1, `(.L_x_161) ;  /* 0x0000013000017945 */ /* 0x000fe20003800000 */
[----:B------:R-:W-:Y:S02]  /*8bd0*/  IADD3 R33, P0, R36, 0x80, RZ ;  /* 0x0000008024217810 */ /* 0x000fe40007f1e0ff */
[----:B------:R-:W-:-:S03]  /*8be0*/  F2FP.F16.E4M3.UNPACK_B R24, R24 ;  /* 0x00000018ff18723e */ /* 0x000fc600020006ff */
[----:B0-----:R-:W-:Y:S01]  /*8bf0*/  IMAD.X R25, RZ, RZ, R37, P0 ;  /* 0x000000ffff197224 */ /* 0x001fe200000e0625 */
[----:B------:R-:W-:Y:S01]  /*8c00*/  ISETP.GE.AND P0, PT, R41, 0x81, PT ;  /* 0x000000812900780c */ /* 0x000fe20003f06270 */
[----:B------:R-:W-:Y:S02]  /*8c10*/  HADD2.F32 R24, -RZ, R24.H0_H0 ;  /* 0x20000018ff187230 */ /* 0x000fe40000004100 */
[----:B--234-:R-:W-:Y:S01]  /*8c20*/  IMAD R34, R25, UR6, RZ ;  /* 0x0000000619227c24 */ /* 0x01cfe2000f8e02ff */
[----:B------:R-:W-:Y:S02]  /*8c30*/  ISETP.LT.OR P3, PT, R42, 0x1, !P0 ;  /* 0x000000012a00780c */ /* 0x000fe40004761670 */
[----:B------:R-:W-:Y:S01]  /*8c40*/  FMUL R32, R24, UR21 ;  /* 0x0000001518207c20 */ /* 0x000fe20008400000 */
[----:B------:R-:W-:-:S04]  /*8c50*/  IMAD.WIDE.U32 R24, R33, UR6, R38 ;  /* 0x0000000621187c25 */ /* 0x000fc8000f8e0026 */
[----:B------:R-:W-:Y:S01]  /*8c60*/  FFMA R32, R165, UR20, R32 ;  /* 0x00000014a5207c23 */ /* 0x000fe20008000020 */
[----:B------:R-:W-:Y:S01]  /*8c70*/  IMAD R33, R33, UR7, R34 ;  /* 0x0000000721217c24 */ /* 0x000fe2000f8e0222 */
[----:B------:R-:W-:-:S03]  /*8c80*/  IADD3 R24, P2, R24, UR10, RZ ;  /* 0x0000000a18187c10 */ /* 0x000fc6000ff5e0ff */
[----:B------:R-:W-:Y:S02]  /*8c90*/  F2FP.SATFINITE.E4M3.F32.PACK_AB_MERGE_C R35, RZ, R32, RZ ;  /* 0x00000020ff23723e */ /* 0x000fe400048070ff */
[----:B------:R-:W-:Y:S02]  /*8ca0*/  IADD3.X R25, R25, UR11, R33, P2, !PT ;  /* 0x0000000b19197c10 */ /* 0x000fe400097fe421 */
[----:B------:R-:W-:Y:S01]  /*8cb0*/  PRMT R32, RZ, 0x7610, R32 ;  /* 0x00007610ff207816 */ /* 0x000fe20000000020 */
[----:B------:R0:W-:Y:S01]  /*8cc0*/  @!P1 STG.E.U8 desc[UR14][R26.64+0x79], R35 ;  /* 0x000079231a009986 */ /* 0x0001e2000c10110e */
[----:B------:R-:W-:Y:S05]  /*8cd0*/  @P3 BRA `(.L_x_162) ;  /* 0x0000000000043947 */ /* 0x000fea0003800000 */
[----:B------:R2:W5:Y:S02]  /*8ce0*/  LDG.E.U8 R32, desc[UR14][R24.64] ;  /* 0x0000000e18207981 */ /* 0x000564000c1e1100 */
.L_x_162:
[----:B------:R-:W-:Y:S05]  /*8cf0*/  BSYNC B1 ;  /* 0x0000000000017941 */ /* 0x000fea0003800000 */
.L_x_161:
[----:B-----5:R-:W-:Y:S01]  /*8d00*/  LOP3.LUT R32, R32, 0xff, RZ, 0xc0, !PT ;  /* 0x000000ff20207812 */ /* 0x020fe200078ec0ff */
[----:B------:R-:W-:Y:S01]  /*8d10*/  BSSY B1, `(.L_x_163) ;  /* 0x000000b000017945 */ /* 0x000fe20003800000 */
[----:B------:R-:W-:Y:S02]  /*8d20*/  ISETP.LT.OR P2, PT, R42, 0x2, !P0 ;  /* 0x000000022a00780c */ /* 0x000fe40004741670 */
[----:B------:R-:W-:Y:S02]  /*8d30*/  F2FP.F16.E4M3.UNPACK_B R32, R32 ;  /* 0x00000020ff20723e */ /* 0x000fe400020006ff */
[----:B0-----:R-:W-:-:S03]  /*8d40*/  PRMT R26, RZ, 0x7610, R26 ;  /* 0x00007610ff1a7816 */ /* 0x001fc6000000001a */
[----:B------:R-:W-:-:S05]  /*8d50*/  HADD2.F32 R32, -RZ, R32.H0_H0 ;  /* 0x20000020ff207230 */ /* 0x000fca0000004100 */
[----:B------:R-:W-:-:S04]  /*8d60*/  FMUL R27, R32, UR21 ;  /* 0x00000015201b7c20 */ /* 0x000fc80008400000 */
[----:B------:R-:W-:-:S05]  /*8d70*/  FFMA R27, R164, UR20, R27 ;  /* 0x00000014a41b7c23 */ /* 0x000fca000800001b */
[----:B------:R-:W-:-:S05]  /*8d80*/  F2FP.SATFINITE.E4M3.F32.PACK_AB_MERGE_C R27, RZ, R27, RZ ;  /* 0x0000001bff1b723e */ /* 0x000fca00048070ff */
[----:B------:R0:W-:Y:S01]  /*8d90*/  @!P3 STG.E.U8 desc[UR14][R28.64], R27 ;  /* 0x0000001b1c00b986 */ /* 0x0001e2000c10110e */
[----:B------:R-:W-:Y:S05]  /*8da0*/  @P2 BRA `(.L_x_164) ;  /* 0x0000000000042947 */ /* 0x000fea0003800000 */
[----:B------:R3:W5:Y:S02]  /*8db0*/  LDG.E.U8 R26, desc[UR14][R24.64+0x1] ;  /* 0x0000010e181a7981 */ /* 0x000764000c1e1100 */
.L_x_164:
[----:B------:R-:W-:Y:S05]  /*8dc0*/  BSYNC B1 ;  /* 0x0000000000017941 */ /* 0x000fea0003800000 */
.L_x_163:
[----:B-----5:R-:W-:Y:S01]  /*8dd0*/  LOP3.LUT R26, R26, 0xff, RZ, 0xc0, !PT ;  /* 0x000000ff1a1a7812 */ /* 0x020fe200078ec0ff */
[----:B------:R-:W-:Y:S01]  /*8de0*/  BSSY B1, `(.L_x_165) ;  /* 0x0000013000017945 */ /* 0x000fe20003800000 */
[----:B0-----:R-:W-:Y:S02]  /*8df0*/  IADD3 R27, P1, R36, 0x88, RZ ;  /* 0x00000088241b7810 */ /* 0x001fe40007f3e0ff */
[----:B------:R-:W-:Y:S02]  /*8e00*/  F2FP.F16.E4M3.UNPACK_B R26, R26 ;  /* 0x0000001aff1a723e */ /* 0x000fe400020006ff */
[----:B------:R-:W-:Y:S01]  /*8e10*/  PRMT R32, RZ, 0x7610, R32 ;  /* 0x00007610ff207816 */ /* 0x000fe20000000020 */
[----:B------:R-:W-:Y:S01]  /*8e20*/  IMAD.X R36, RZ, RZ, R37, P1 ;  /* 0x000000ffff247224 */ /* 0x000fe200008e0625 */
[----:B------:R-:W-:Y:S01]  /*8e30*/  ISETP.GE.AND P1, PT, R41, 0x89, PT ;  /* 0x000000892900780c */ /* 0x000fe20003f26270 */
[----:B------:R-:W-:Y:S02]  /*8e40*/  HADD2.F32 R26, -RZ, R26.H0_H0 ;  /* 0x2000001aff1a7230 */ /* 0x000fe40000004100 */
[----:B------:R-:W-:Y:S01]  /*8e50*/  IMAD R36, R36, UR6, RZ ;  /* 0x0000000624247c24 */ /* 0x000fe2000f8e02ff */
[----:B------:R-:W-:Y:S01]  /*8e60*/  ISETP.LT.OR P5, PT, R42, 0x1, !P1 ;  /* 0x000000012a00780c */ /* 0x000fe20004fa1670 */
[----:B------:R-:W-:-:S04]  /*8e70*/  IMAD.WIDE.U32 R38, R27, UR6, R38 ;  /* 0x000000061b267c25 */ /* 0x000fc8000f8e0026 */
[----:B------:R-:W-:Y:S01]  /*8e80*/  FMUL R26, R26, UR21 ;  /* 0x000000151a1a7c20 */ /* 0x000fe20008400000 */
[----:B------:R-:W-:-:S03]  /*8e90*/  IMAD R27, R27, UR7, R36 ;  /* 0x000000071b1b7c24 */ /* 0x000fc6000f8e0224 */
[----:B------:R-:W-:Y:S01]  /*8ea0*/  FFMA R163, R163, UR20, R26 ;  /* 0x00000014a3a37c23 */ /* 0x000fe2000800001a */
[----:B------:R-:W-:-:S04]  /*8eb0*/  IADD3 R26, P3, R38, UR10, RZ ;  /* 0x0000000a261a7c10 */ /* 0x000fc8000ff7e0ff */
[----:B------:R-:W-:Y:S02]  /*8ec0*/  F2FP.SATFINITE.E4M3.F32.PACK_AB_MERGE_C R163, RZ, R163, RZ ;  /* 0x000000a3ffa3723e */ /* 0x000fe400048070ff */
[----:B------:R-:W-:-:S03]  /*8ed0*/  IADD3.X R27, R39, UR11, R27, P3, !PT ;  /* 0x0000000b271b7c10 */ /* 0x000fc60009ffe41b */
[----:B------:R0:W-:Y:S01]  /*8ee0*/  @!P2 STG.E.U8 desc[UR14][R28.64+0x1], R163 ;  /* 0x000001a31c00a986 */ /* 0x0001e2000c10110e */
[----:B------:R-:W-:Y:S05]  /*8ef0*/  @P5 BRA `(.L_x_166) ;  /* 0x0000000000045947 */ /* 0x000fea0003800000 */
[----:B------:R4:W5:Y:S02]  /*8f00*/  LDG.E.U8 R32, desc[UR14][R26.64] ;  /* 0x0000000e1a207981 */ /* 0x000964000c1e1100 */
.L_x_166:
[----:B------:R-:W-:Y:S05]  /*8f10*/  BSYNC B1 ;  /* 0x0000000000017941 */ /* 0x000fea0003800000 */
.L_x_165:
        /* <DEDUP_REMOVED lines=12> */
.L_x_168:
[----:B------:R-:W-:Y:S05]  /*8fe0*/  BSYNC B1 ;  /* 0x0000000000017941 */ /* 0x000fea0003800000 */
.L_x_167:
[----:B-----5:R-:W-:Y:S01]  /*8ff0*/  LOP3.LUT R32, R32, 0xff, RZ, 0xc0, !PT ;  /* 0x000000ff20207812 */ /* 0x020fe200078ec0ff */
[----:B------:R-:W-:Y:S01]  /*9000*/  BSSY B1, `(.L_x_169) ;  /* 0x000000b000017945 */ /* 0x000fe20003800000 */
[----:B------:R-:W-:Y:S02]  /*9010*/  ISETP.LT.OR P3, PT, R42, 0x9, !P0 ;  /* 0x000000092a00780c */ /* 0x000fe40004761670 */
[----:B------:R-:W-:-:S05]  /*9020*/  F2FP.F16.E4M3.UNPACK_B R32, R32 ;  /* 0x00000020ff20723e */ /* 0x000fca00020006ff */
[----:B------:R-:W-:-:S05]  /*9030*/  HADD2.F32 R32, -RZ, R32.H0_H0 ;  /* 0x20000020ff207230 */ /* 0x000fca0000004100 */
[----:B------:R-:W-:-:S04]  /*9040*/  FMUL R32, R32, UR21 ;  /* 0x0000001520207c20 */ /* 0x000fc80008400000 */
[----:B------:R-:W-:-:S05]  /*9050*/  FFMA R32, R161, UR20, R32 ;  /* 0x00000014a1207c23 */ /* 0x000fca0008000020 */
[----:B0-----:R-:W-:Y:S02]  /*9060*/  F2FP.SATFINITE.E4M3.F32.PACK_AB_MERGE_C R33, RZ, R32, RZ ;  /* 0x00000020ff21723e */ /* 0x001fe400048070ff */
[----:B------:R-:W-:-:S03]  /*9070*/  PRMT R32, RZ, 0x7610, R32 ;  /* 0x00007610ff207816 */ /* 0x000fc60000000020 */
[----:B------:R0:W-:Y:S01]  /*9080*/  @!P2 STG.E.U8 desc[UR14][R30.64+0x1], R33 ;  /* 0x000001211e00a986 */ /* 0x0001e2000c10110e */
[----:B------:R-:W-:Y:S05]  /*9090*/  @P3 BRA `(.L_x_170) ;  /* 0x0000000000043947 */ /* 0x000fea0003800000 */
[----:B------:R0:W5:Y:S02]  /*90a0*/  LDG.E.U8 R32, desc[UR14][R24.64+0x8] ;  /* 0x0000080e18207981 */ /* 0x000164000c1e1100 */
.L_x_170:
[----:B------:R-:W-:Y:S05]  /*90b0*/  BSYNC B1 ;  /* 0x0000000000017941 */ /* 0x000fea0003800000 */
.L_x_169:
[----:B-----5:R-:W-:Y:S01]  /*90c0*/  LOP3.LUT R32, R32, 0xff, RZ, 0xc0, !PT ;  /* 0x000000ff20207812 */ /* 0x020fe200078ec0ff */
[----:B------:R-:W-:Y:S01]  /*90d0*/  BSSY B1, `(.L_x_171) ;  /* 0x000000b000017945 */ /* 0x000fe20003800000 */
[----:B------:R-:W-:Y:S02]  /*90e0*/  ISETP.LT.OR P2, PT, R42, 0xa, !P0 ;  /* 0x0000000a2a00780c */ /* 0x000fe40004741670 */
[----:B------:R-:W-:-:S05]  /*90f0*/  F2FP.F16.E4M3.UNPACK_B R32, R32 ;  /* 0x00000020ff20723e */ /* 0x000fca00020006ff */
[----:B------:R-:W-:-:S05]  /*9100*/  HADD2.F32 R32, -RZ, R32.H0_H0 ;  /* 0x20000020ff207230 */ /* 0x000fca0000004100 */
[----:B0-----:R-:W-:Y:S01]  /*9110*/  FMUL R33, R32, UR21 ;  /* 0x0000001520217c20 */ /* 0x001fe20008400000 */
[----:B------:R-:W-:-:S03]  /*9120*/  PRMT R32, RZ, 0x7610, R32 ;  /* 0x00007610ff207816 */ /* 0x000fc60000000020 */
[----:B------:R-:W-:-:S05]  /*9130*/  FFMA R33, R160, UR20, R33 ;  /* 0x00000014a0217c23 */ /* 0x000fca0008000021 */
[----:B------:R-:W-:-:S05]  /*9140*/  F2FP.SATFINITE.E4M3.F32.PACK_AB_MERGE_C R33, RZ, R33, RZ ;  /* 0x00000021ff21723e */ /* 0x000fca00048070ff */
[----:B------:R0:W-:Y:S01]  /*9150*/  @!P3 STG.E.U8 desc[UR14][R28.64+0x8], R33 ;  /* 0x000008211c00b986 */ /* 0x0001e2000c10110e */
[----:B------:R-:W-:Y:S05]  /*9160*/  @P2 BRA `(.L_x_172) ;  /* 0x0000000000042947 */ /* 0x000fea0003800000 */
[----:B------:R0:W5:Y:S02]  /*9170*/  LDG.E.U8 R32, desc[UR14][R24.64+0x9] ;  /* 0x0000090e18207981 */ /* 0x000164000c1e1100 */
.L_x_172:
[----:B------:R-:W-:Y:S05]  /*9180*/  BSYNC B1 ;  /* 0x0000000000017941 */ /* 0x000fea0003800000 */
.L_x_171:
        /* <DEDUP_REMOVED lines=12> */
.L_x_174:
[----:B------:R-:W-:Y:S05]  /*9250*/  BSYNC B1 ;  /* 0x0000000000017941 */ /* 0x000fea0003800000 */
.L_x_173:
        /* <DEDUP_REMOVED lines=12> */
.L_x_176:
[----:B------:R-:W-:Y:S05]  /*9320*/  BSYNC B1 ;  /* 0x0000000000017941 */ /* 0x000fea0003800000 */
.L_x_175:
        /* <DEDUP_REMOVED lines=12> */
.L_x_178:
[----:B------:R-:W-:Y:S05]  /*93f0*/  BSYNC B1 ;  /* 0x0000000000017941 */ /* 0x000fea0003800000 */
.L_x_177:
        /* <DEDUP_REMOVED lines=12> */
.L_x_180:
[----:B------:R-:W-:Y:S05]  /*94c0*/  BSYNC B1 ;  /* 0x0000000000017941 */ /* 0x000fea0003800000 */
.L_x_179:
        /* <DEDUP_REMOVED lines=12> */
.L_x_182:
[----:B------:R-:W-:Y:S05]  /*9590*/  BSYNC B1 ;  /* 0x0000000000017941 */ /* 0x000fea0003800000 */
.L_x_181:
        /* <DEDUP_REMOVED lines=12> */
.L_x_184:
[----:B------:R-:W-:Y:S05]  /*9660*/  BSYNC B1 ;  /* 0x0000000000017941 */ /* 0x000fea0003800000 */
.L_x_183:
        /* <DEDUP_REMOVED lines=12> */
.L_x_186:
[----:B------:R-:W-:Y:S05]  /*9730*/  BSYNC B1 ;  /* 0x0000000000017941 */ /* 0x000fea0003800000 */
.L_x_185:
        /* <DEDUP_REMOVED lines=12> */
.L_x_188:
[----:B------:R-:W-:Y:S05]  /*9800*/  BSYNC B1 ;  /* 0x0000000000017941 */ /* 0x000fea0003800000 */
.L_x_187:
[----:B-----5:R-:W-:Y:S01]  /*9810*/  LOP3.LUT R32, R32, 0xff, RZ, 0xc0, !PT ;  /* 0x000000ff20207812 */ /* 0x020fe200078ec0ff */
[----:B------:R-:W-:Y:S01]  /*9820*/  BSSY B1, `(.L_x_189) ;  /* 0x000000b000017945 */ /* 0x000fe20003800000 */
[----:B------:R-:W-:Y:S02]  /*9830*/  ISETP.LT.OR P3, PT, R42, 0x19, !P1 ;  /* 0x000000192a00780c */ /* 0x000fe40004f61670 */
[----:B------:R-:W-:-:S05]  /*9840*/  F2FP.F16.E4M3.UNPACK_B R32, R32 ;  /* 0x00000020ff20723e */ /* 0x000fca00020006ff */
[----:B------:R-:W-:-:S05]  /*9850*/  HADD2.F32 R32, -RZ, R32.H0_H0 ;  /* 0x20000020ff207230 */ /* 0x000fca0000004100 */
[----:B------:R-:W-:-:S04]  /*9860*/  FMUL R32, R32, UR21 ;  /* 0x0000001520207c20 */ /* 0x000fc80008400000 */
[----:B------:R-:W-:Y:S01]  /*9870*/  FFMA R32, R23, UR20, R32 ;  /* 0x0000001417207c23 */ /* 0x000fe20008000020 */
[----:B------:R-:W-:-:S04]  /*9880*/  PRMT R23, RZ, 0x7610, R23 ;  /* 0x00007610ff177816 */ /* 0x000fc80000000017 */
[----:B0-----:R-:W-:-:S05]  /*9890*/  F2FP.SATFINITE.E4M3.F32.PACK_AB_MERGE_C R33, RZ, R32, RZ ;  /* 0x00000020ff21723e */ /* 0x001fca00048070ff */
[----:B------:R0:W-:Y:S01]  /*98a0*/  @!P2 STG.E.U8 desc[UR14][R28.64+0x19], R33 ;  /* 0x000019211c00a986 */ /* 0x0001e2000c10110e */
[----:B------:R-:W-:Y:S05]  /*98b0*/  @P3 BRA `(.L_x_190) ;  /* 0x0000000000043947 */ /* 0x000fea0003800000 */
[----:B------:R0:W5:Y:S02]  /*98c0*/  LDG.E.U8 R23, desc[UR14][R26.64+0x18] ;  /* 0x0000180e1a177981 */ /* 0x000164000c1e1100 */
.L_x_190:
[----:B------:R-:W-:Y:S05]  /*98d0*/  BSYNC B1 ;  /* 0x0000000000017941 */ /* 0x000fea0003800000 */
.L_x_189:
        /* <DEDUP_REMOVED lines=8> */
[----:B------:R-:W-:-:S05]  /*9960*/  F2FP.SATFINITE.E4M3.F32.PACK_AB_MERGE_C R23, RZ, R23, RZ ;  /* 0x00000017ff17723e */ /* 0x000fca00048070ff */
[----:B------:R0:W-:Y:S01]  /*9970*/  @!P3 STG.E.U8 desc[UR14][R30.64+0x18], R23 ;  /* 0x000018171e00b986 */ /* 0x0001e2000c10110e */
[----:B------:R-:W-:Y:S05]  /*9980*/  @P2 BRA `(.L_x_192) ;  /* 0x0000000000042947 */ /* 0x000fea0003800000 */
[----:B------:R0:W5:Y:S02]  /*9990*/  LDG.E.U8 R22, desc[UR14][R26.64+0x19] ;  /* 0x0000190e1a167981 */ /* 0x000164000c1e1100 */
.L_x_192:
[----:B------:R-:W-:Y:S05]  /*99a0*/  BSYNC B1 ;  /* 0x0000000000017941 */ /* 0x000fea0003800000 */
.L_x_191:
        /* <DEDUP_REMOVED lines=12> */
.L_x_194:
[----:B------:R-:W-:Y:S05]  /*9a70*/  BSYNC B1 ;  /* 0x0000000000017941 */ /* 0x000fea0003800000 */
.L_x_193:
        /* <DEDUP_REMOVED lines=12> */
.L_x_196:
[----:B------:R-:W-:Y:S05]  /*9b40*/  BSYNC B1 ;  /* 0x0000000000017941 */ /* 0x000fea0003800000 */
.L_x_195:
        /* <DEDUP_REMOVED lines=12> */
.L_x_198:
[----:B------:R-:W-:Y:S05]  /*9c10*/  BSYNC B1 ;  /* 0x0000000000017941 */ /* 0x000fea0003800000 */
.L_x_197:
        /* <DEDUP_REMOVED lines=12> */
.L_x_200:
[----:B------:R-:W-:Y:S05]  /*9ce0*/  BSYNC B1 ;  /* 0x0000000000017941 */ /* 0x000fea0003800000 */
.L_x_199:
        /* <DEDUP_REMOVED lines=12> */
.L_x_202:
[----:B------:R-:W-:Y:S05]  /*9db0*/  BSYNC B1 ;  /* 0x0000000000017941 */ /* 0x000fea0003800000 */
.L_x_201:
        /* <DEDUP_REMOVED lines=12> */
.L_x_204:
[----:B------:R-:W-:Y:S05]  /*9e80*/  BSYNC B1 ;  /* 0x0000000000017941 */ /* 0x000fea0003800000 */
.L_x_203:
        /* <DEDUP_REMOVED lines=12> */
.L_x_206:
[----:B------:R-:W-:Y:S05]  /*9f50*/  BSYNC B1 ;  /* 0x0000000000017941 */ /* 0x000fea0003800000 */
.L_x_205:
        /* <DEDUP_REMOVED lines=12> */
.L_x_208:
[----:B------:R-:W-:Y:S05]  /*a020*/  BSYNC B1 ;  /* 0x0000000000017941 */ /* 0x000fea0003800000 */
.L_x_207:
        /* <DEDUP_REMOVED lines=12> */
.L_x_210:
[----:B------:R-:W-:Y:S05]  /*a0f0*/  BSYNC B1 ;  /* 0x0000000000017941 */ /* 0x000fea0003800000 */
.L_x_209:
        /* <DEDUP_REMOVED lines=12> */
.L_x_212:
[----:B------:R-:W-:Y:S05]  /*a1c0*/  BSYNC B1 ;  /* 0x0000000000017941 */ /* 0x000fea0003800000 */
.L_x_211:
        /* <DEDUP_REMOVED lines=12> */
.L_x_214:
[----:B------:R-:W-:Y:S05]  /*a290*/  BSYNC B1 ;  /* 0x0000000000017941 */ /* 0x000fea0003800000 */
.L_x_213:
        /* <DEDUP_REMOVED lines=12> */
.L_x_216:
[----:B------:R-:W-:Y:S05]  /*a360*/  BSYNC B1 ;  /* 0x0000000000017941 */ /* 0x000fea0003800000 */
.L_x_215:
        /* <DEDUP_REMOVED lines=12> */
.L_x_218:
[----:B------:R-:W-:Y:S05]  /*a430*/  BSYNC B1 ;  /* 0x0000000000017941 */ /* 0x000fea0003800000 */
.L_x_217:
        /* <DEDUP_REMOVED lines=12> */
.L_x_220:
[----:B------:R-:W-:Y:S05]  /*a500*/  BSYNC B1 ;  /* 0x0000000000017941 */ /* 0x000fea0003800000 */
.L_x_219:
        /* <DEDUP_REMOVED lines=12> */
.L_x_222:
[----:B------:R-:W-:Y:S05]  /*a5d0*/  BSYNC B1 ;  /* 0x0000000000017941 */ /* 0x000fea0003800000 */
.L_x_221:
        /* <DEDUP_REMOVED lines=12> */
.L_x_224:
[----:B------:R-:W-:Y:S05]  /*a6a0*/  BSYNC B1 ;  /* 0x0000000000017941 */ /* 0x000fea0003800000 */
.L_x_223:
        /* <DEDUP_REMOVED lines=12> */
.L_x_226:
[----:B------:R-:W-:Y:S05]  /*a770*/  BSYNC B1 ;  /* 0x0000000000017941 */ /* 0x000fea0003800000 */
.L_x_225:
        /* <DEDUP_REMOVED lines=12> */
.L_x_228:
[----:B------:R-:W-:Y:S05]  /*a840*/  BSYNC B1 ;  /* 0x0000000000017941 */ /* 0x000fea0003800000 */
.L_x_227:
        /* <DEDUP_REMOVED lines=12> */
.L_x_230:
[----:B------:R-:W-:Y:S05]  /*a910*/  BSYNC B1 ;  /* 0x0000000000017941 */ /* 0x000fea0003800000 */
.L_x_229:
        /* <DEDUP_REMOVED lines=12> */
.L_x_232:
[----:B------:R-:W-:Y:S05]  /*a9e0*/  BSYNC B1 ;  /* 0x0000000000017941 */ /* 0x000fea0003800000 */
.L_x_231:
[----:B-----5:R-:W-:Y:S01]  /*a9f0*/  LOP3.LUT R2, R2, 0xff, RZ, 0xc0, !PT ;  /* 0x000000ff02027812 */ /* 0x020fe200078ec0ff */
[----:B------:R-:W-:Y:S01]  /*aa00*/  BSSY B1, `(.L_x_233) ;  /* 0x000000b000017945 */ /* 0x000fe20003800000 */
[----:B------:R-:W-:Y:S02]  /*aa10*/  ISETP.LT.OR P3, PT, R42, 0x49, !P0 ;  /* 0x000000492a00780c */ /* 0x000fe40004761670 */
[----:B------:R-:W-:-:S05]  /*aa20*/  F2FP.F16.E4M3.UNPACK_B R2, R2 ;  /* 0x00000002ff02723e */ /* 0x000fca00020006ff */
[----:B------:R-:W-:-:S05]  /*aa30*/  HADD2.F32 R2, -RZ, R2.H0_H0 ;  /* 0x20000002ff027230 */ /* 0x000fca0000004100 */
[----:B0-----:R-:W-:-:S04]  /*aa40*/  FMUL R3, R2, UR21 ;  /* 0x0000001502037c20 */ /* 0x001fc80008400000 */
[----:B------:R-:W-:Y:S01]  /*aa50*/  FFMA R3, R0, UR20, R3 ;  /* 0x0000001400037c23 */ /* 0x000fe20008000003 */
[----:B------:R-:W-:-:S04]  /*aa60*/  PRMT R0, RZ, 0x7610, R0 ;  /* 0x00007610ff007816 */ /* 0x000fc80000000000 */
[----:B------:R-:W-:-:S05]  /*aa70*/  F2FP.SATFINITE.E4M3.F32.PACK_AB_MERGE_C R3, RZ, R3, RZ ;  /* 0x00000003ff03723e */ /* 0x000fca00048070ff */
[----:B------:R0:W-:Y:S01]  /*aa80*/  @!P2 STG.E.U8 desc[UR14][R30.64+0x41], R3 ;  /* 0x000041031e00a986 */ /* 0x0001e2000c10110e */
[----:B------:R-:W-:Y:S05]  /*aa90*/  @P3 BRA `(.L_x_234) ;  /* 0x0000000000043947 */ /* 0x000fea0003800000 */
[----:B------:R0:W5:Y:S02]  /*aaa0*/  LDG.E.U8 R0, desc[UR14][R24.64+0x48] ;  /* 0x0000480e18007981 */ /* 0x000164000c1e1100 */
.L_x_234:
[----:B------:R-:W-:Y:S05]  /*aab0*/  BSYNC B1 ;  /* 0x0000000000017941 */ /* 0x000fea0003800000 */
.L_x_233:
[----:B------:R-:W2:Y:S01]  /*aac0*/  LDL.LU R2, [R1] ;  /* 0x0000000001027983 */ /* 0x000ea20000300800 */
[----:B-----5:R-:W-:Y:S01]  /*aad0*/  LOP3.LUT R0, R0, 0xff, RZ, 0xc0, !PT ;  /* 0x000000ff00007812 */ /* 0x020fe200078ec0ff */
[----:B------:R-:W-:Y:S01]  /*aae0*/  BSSY B1, `(.L_x_235) ;  /* 0x000000b000017945 */ /* 0x000fe20003800000 */
[----:B------:R-:W-:Y:S02]  /*aaf0*/  ISETP.LT.OR P2, PT, R42, 0x4a, !P0 ;  /* 0x0000004a2a00780c */ /* 0x000fe40004741670 */
[----:B------:R-:W-:-:S05]  /*ab00*/  F2FP.F16.E4M3.UNPACK_B R0, R0 ;  /* 0x00000000ff00723e */ /* 0x000fca00020006ff */
[----:B------:R-:W-:-:S05]  /*ab10*/  HADD2.F32 R0, -RZ, R0.H0_H0 ;  /* 0x20000000ff007230 */ /* 0x000fca0000004100 */
[----:B------:R-:W-:-:S04]  /*ab20*/  FMUL R0, R0, UR21 ;  /* 0x0000001500007c20 */ /* 0x000fc80008400000 */
[----:B--2---:R-:W-:-:S05]  /*ab30*/  FFMA R0, R2, UR20, R0 ;  /* 0x0000001402007c23 */ /* 0x004fca0008000000 */
[----:B0-----:R-:W-:Y:S02]  /*ab40*/  F2FP.SATFINITE.E4M3.F32.PACK_AB_MERGE_C R3, RZ, R0, RZ ;  /* 0x00000000ff03723e */ /* 0x001fe400048070ff */
[----:B------:R-:W-:-:S03]  /*ab50*/  PRMT R0, RZ, 0x7610, R0 ;  /* 0x00007610ff007816 */ /* 0x000fc60000000000 */
[----:B------:R0:W-:Y:S01]  /*ab60*/  @!P3 STG.E.U8 desc[UR14][R28.64+0x48], R3 ;  /* 0x000048031c00b986 */ /* 0x0001e2000c10110e */
[----:B------:R-:W-:Y:S05]  /*ab70*/  @P2 BRA `(.L_x_236) ;  /* 0x0000000000042947 */ /* 0x000fea0003800000 */
[----:B------:R2:W5:Y:S02]  /*ab80*/  LDG.E.U8 R0, desc[UR14][R24.64+0x49] ;  /* 0x0000490e18007981 */ /* 0x000564000c1e1100 */
.L_x_236:
[----:B------:R-:W-:Y:S05]  /*ab90*/  BSYNC B1 ;  /* 0x0000000000017941 */ /* 0x000fea0003800000 */
.L_x_235:
[----:B------:R-:W3:Y:S01]  /*aba0*/  LDL.LU R2, [R1+0x4] ;  /* 0x0000040001027983 */ /* 0x000ee20000300800 */
[----:B-----5:R-:W-:Y:S01]  /*abb0*/  LOP3.LUT R0, R0, 0xff, RZ, 0xc0, !PT ;  /* 0x000000ff00007812 */ /* 0x020fe200078ec0ff */
[----:B------:R-:W-:Y:S01]  /*abc0*/  BSSY B1, `(.L_x_237) ;  /* 0x000000b000017945 */ /* 0x000fe20003800000 */
[----:B------:R-:W-:Y:S02]  /*abd0*/  ISETP.LT.OR P3, PT, R42, 0x49, !P1 ;  /* 0x000000492a00780c */ /* 0x000fe40004f61670 */
[----:B------:R-:W-:-:S05]  /*abe0*/  F2FP.F16.E4M3.UNPACK_B R0, R0 ;  /* 0x00000000ff00723e */ /* 0x000fca00020006ff */
[----:B------:R-:W-:-:S05]  /*abf0*/  HADD2.F32 R0, -RZ, R0.H0_H0 ;  /* 0x20000000ff007230 */ /* 0x000fca0000004100 */
[----:B------:R-:W-:-:S04]  /*ac00*/  FMUL R0, R0, UR21 ;  /* 0x0000001500007c20 */ /* 0x000fc80008400000 */
[----:B---3--:R-:W-:-:S05]  /*ac10*/  FFMA R0, R2, UR20, R0 ;  /* 0x0000001402007c23 */ /* 0x008fca0008000000 */
[----:B0-----:R-:W-:Y:S02]  /*ac20*/  F2FP.SATFINITE.E4M3.F32.PACK_AB_MERGE_C R3, RZ, R0, RZ ;  /* 0x00000000ff03723e */ /* 0x001fe400048070ff */
[----:B------:R-:W-:-:S03]  /*ac30*/  PRMT R0, RZ, 0x7610, R0 ;  /* 0x00007610ff007816 */ /* 0x000fc60000000000 */
[----:B------:R0:W-:Y:S01]  /*ac40*/  @!P2 STG.E.U8 desc[UR14][R28.64+0x49], R3 ;  /* 0x000049031c00a986 */ /* 0x0001e2000c10110e */
[----:B------:R-:W-:Y:S05]  /*ac50*/  @P3 BRA `(.L_x_238) ;  /* 0x0000000000043947 */ /* 0x000fea0003800000 */
[----:B------:R3:W5:Y:S02]  /*ac60*/  LDG.E.U8 R0, desc[UR14][R26.64+0x48] ;  /* 0x0000480e1a007981 */ /* 0x000764000c1e1100 */
.L_x_238:
[----:B------:R-:W-:Y:S05]  /*ac70*/  BSYNC B1 ;  /* 0x0000000000017941 */ /* 0x000fea0003800000 */
.L_x_237:
[----:B------:R-:W2:Y:S01]  /*ac80*/  LDL.LU R2, [R1+0x8] ;  /* 0x0000080001027983 */ /* 0x000ea20000300800 */
        /* <DEDUP_REMOVED lines=12> */
.L_x_240:
[----:B------:R-:W-:Y:S05]  /*ad50*/  BSYNC B1 ;  /* 0x0000000000017941 */ /* 0x000fea0003800000 */
.L_x_239:
        /* <DEDUP_REMOVED lines=13> */
.L_x_242:
[----:B------:R-:W-:Y:S05]  /*ae30*/  BSYNC B1 ;  /* 0x0000000000017941 */ /* 0x000fea0003800000 */
.L_x_241:
        /* <DEDUP_REMOVED lines=13> */
.L_x_244:
[----:B------:R-:W-:Y:S05]  /*af10*/  BSYNC B1 ;  /* 0x0000000000017941 */ /* 0x000fea0003800000 */
.L_x_243:
        /* <DEDUP_REMOVED lines=13> */
.L_x_246:
[----:B------:R-:W-:Y:S05]  /*aff0*/  BSYNC B1 ;  /* 0x0000000000017941 */ /* 0x000fea0003800000 */
.L_x_245:
        /* <DEDUP_REMOVED lines=13> */
.L_x_248:
[----:B------:R-:W-:Y:S05]  /*b0d0*/  BSYNC B1 ;  /* 0x0000000000017941 */ /* 0x000fea0003800000 */
.L_x_247:
        /* <DEDUP_REMOVED lines=13> */
.L_x_250:
[----:B------:R-:W-:Y:S05]  /*b1b0*/  BSYNC B1 ;  /* 0x0000000000017941 */ /* 0x000fea0003800000 */
.L_x_249:
        /* <DEDUP_REMOVED lines=13> */
.L_x_252:
[----:B------:R-:W-:Y:S05]  /*b290*/  BSYNC B1 ;  /* 0x0000000000017941 */ /* 0x000fea0003800000 */
.L_x_251:
        /* <DEDUP_REMOVED lines=13> */
.L_x_254:
[----:B------:R-:W-:Y:S05]  /*b370*/  BSYNC B1 ;  /* 0x0000000000017941 */ /* 0x000fea0003800000 */
.L_x_253:
        /* <DEDUP_REMOVED lines=13> */
.L_x_256:
[----:B------:R-:W-:Y:S05]  /*b450*/  BSYNC B1 ;  /* 0x0000000000017941 */ /* 0x000fea0003800000 */
.L_x_255:
        /* <DEDUP_REMOVED lines=13> */
.L_x_258:
[----:B------:R-:W-:Y:S05]  /*b530*/  BSYNC B1 ;  /* 0x0000000000017941 */ /* 0x000fea0003800000 */
.L_x_257:
        /* <DEDUP_REMOVED lines=13> */
.L_x_260:
[----:B------:R-:W-:Y:S05]  /*b610*/  BSYNC B1 ;  /* 0x0000000000017941 */ /* 0x000fea0003800000 */
.L_x_259:
        /* <DEDUP_REMOVED lines=13> */
.L_x_262:
[----:B------:R-:W-:Y:S05]  /*b6f0*/  BSYNC B1 ;  /* 0x0000000000017941 */ /* 0x000fea0003800000 */
.L_x_261:
        /* <DEDUP_REMOVED lines=13> */
.L_x_264:
[----:B------:R-:W-:Y:S05]  /*b7d0*/  BSYNC B1 ;  /* 0x0000000000017941 */ /* 0x000fea0003800000 */
.L_x_263:
        /* <DEDUP_REMOVED lines=13> */
.L_x_266:
[----:B------:R-:W-:Y:S05]  /*b8b0*/  BSYNC B1 ;  /* 0x0000000000017941 */ /* 0x000fea0003800000 */
.L_x_265:
        /* <DEDUP_REMOVED lines=13> */
.L_x_268:
[----:B------:R-:W-:Y:S05]  /*b990*/  BSYNC B1 ;  /* 0x0000000000017941 */ /* 0x000fea0003800000 */
.L_x_267:
        /* <DEDUP_REMOVED lines=13> */
.L_x_270:
[----:B------:R-:W-:Y:S05]  /*ba70*/  BSYNC B1 ;  /* 0x0000000000017941 */ /* 0x000fea0003800000 */
.L_x_269:
        /* <DEDUP_REMOVED lines=13> */
.L_x_272:
[----:B------:R-:W-:Y:S05]  /*bb50*/  BSYNC B1 ;  /* 0x0000000000017941 */ /* 0x000fea0003800000 */
.L_x_271:
        /* <DEDUP_REMOVED lines=13> */
.L_x_274:
[----:B------:R-:W-:Y:S05]  /*bc30*/  BSYNC B1 ;  /* 0x0000000000017941 */ /* 0x000fea0003800000 */
.L_x_273:
        /* <DEDUP_REMOVED lines=13> */
.L_x_276:
[----:B------:R-:W-:Y:S05]  /*bd10*/  BSYNC B1 ;  /* 0x0000000000017941 */ /* 0x000fea0003800000 */
.L_x_275:
        /* <DEDUP_REMOVED lines=13> */
.L_x_278:
[----:B------:R-:W-:Y:S05]  /*bdf0*/  BSYNC B1 ;  /* 0x0000000000017941 */ /* 0x000fea0003800000 */
.L_x_277:
        /* <DEDUP_REMOVED lines=13> */
.L_x_280:
[----:B------:R-:W-:Y:S05]  /*bed0*/  BSYNC B1 ;  /* 0x0000000000017941 */ /* 0x000fea0003800000 */
.L_x_279:
        /* <DEDUP_REMOVED lines=13> */
.L_x_282:
[----:B------:R-:W-:Y:S05]  /*bfb0*/  BSYNC B1 ;  /* 0x0000000000017941 */ /* 0x000fea0003800000 */
.L_x_281:
        /* <DEDUP_REMOVED lines=13> */
.L_x_284:
[----:B------:R-:W-:Y:S05]  /*c090*/  BSYNC B1 ;  /* 0x0000000000017941 */ /* 0x000fea0003800000 */
.L_x_283:
        /* <DEDUP_REMOVED lines=13> */
.L_x_286:
[----:B------:R-:W-:Y:S05]  /*c170*/  BSYNC B1 ;  /* 0x0000000000017941 */ /* 0x000fea0003800000 */
.L_x_285:
        /* <DEDUP_REMOVED lines=13> */
.L_x_288:
[----:B------:R-:W-:Y:S05]  /*c250*/  BSYNC B1 ;  /* 0x0000000000017941 */ /* 0x000fea0003800000 */
.L_x_287:
[----:B------:R-:W-:Y:S05]  /*c260*/  @P1 BRA `(.L_x_289) ;  /* 0x0000002000a41947 */ /* 0x000fea0003800000 */
[----:B------:R-:W2:Y:S01]  /*c270*/  LDL.LU R2, [R1+0x6c] ;  /* 0x00006c0001027983 */ /* 0x000ea20000300800 */
[----:B-----5:R-:W-:-:S04]  /*c280*/  LOP3.LUT R0, R0, 0xff, RZ, 0xc0, !PT ;  /* 0x000000ff00007812 */ /* 0x020fc800078ec0ff */
[----:B------:R-:W-:-:S05]  /*c290*/  F2FP.F16.E4M3.UNPACK_B R0, R0 ;  /* 0x00000000ff00723e */ /* 0x000fca00020006ff */
[----:B------:R-:W-:-:S05]  /*c2a0*/  HADD2.F32 R0, -RZ, R0.H0_H0 ;  /* 0x20000000ff007230 */ /* 0x000fca0000004100 */
[----:B------:R-:W-:-:S04]  /*c2b0*/  FMUL R0, R0, UR21 ;  /* 0x0000001500007c20 */ /* 0x000fc80008400000 */
[----:B--2---:R-:W-:-:S05]  /*c2c0*/  FFMA R0, R2, UR20, R0 ;  /* 0x0000001402007c23 */ /* 0x004fca0008000000 */
[----:B0-----:R-:W-:-:S05]  /*c2d0*/  F2FP.SATFINITE.E4M3.F32.PACK_AB_MERGE_C R3, RZ, R0, RZ ;  /* 0x00000000ff03723e */ /* 0x001fca00048070ff */
[----:B------:R0:W-:Y:S01]  /*c2e0*/  STG.E.U8 desc[UR14][R30.64+0x79], R3 ;  /* 0x000079031e007986 */ /* 0x0001e2000c10110e */
[----:B------:R-:W-:Y:S05]  /*c2f0*/  BRA `(.L_x_289) ;  /* 0x0000002000807947 */ /* 0x000fea0003800000 */
.L_x_32:
[----:B------:R-:W-:Y:S01]  /*c300*/  ISETP.GE.AND P3, PT, R41, 0x1, PT ;  /* 0x000000012900780c */ /* 0x000fe20003f66270 */
[----:B------:R-:W-:Y:S01]  /*c310*/  FMUL R227, R227, UR20 ;  /* 0x00000014e3e37c20 */ /* 0x000fe20008400000 */
[----:B------:R-:W-:Y:S01]  /*c320*/  ISETP.GE.AND P2, PT, R41, 0x9, PT ;  /* 0x000000092900780c */ /* 0x000fe20003f46270 */
[----:B------:R-:W-:Y:S01]  /*c330*/  FMUL R228, R228, UR20 ;  /* 0x00000014e4e47c20 */ /* 0x000fe20008400000 */
[C---:B------:R-:W-:Y:S01]  /*c340*/  ISETP.LT.OR P0, PT, R42.reuse, 0x1, !P3 ;  /* 0x000000012a00780c */ /* 0x040fe20005f01670 */
[----:B------:R-:W-:Y:S01]  /*c350*/  FMUL R225, R225, UR20 ;  /* 0x00000014e1e17c20 */ /* 0x000fe20008400000 */
[----:B------:R-:W-:Y:S01]  /*c360*/  ISETP.LT.OR P1, PT, R42, 0x2, !P3 ;  /* 0x000000022a00780c */ /* 0x000fe20005f21670 */
[----:B------:R-:W-:Y:S01]  /*c370*/  FMUL R226, R226, UR20 ;  /* 0x00000014e2e27c20 */ /* 0x000fe20008400000 */
[----:B------:R-:W-:Y:S02]  /*c380*/  ISETP.LT.OR P6, PT, R42, 0x2, !P2 ;  /* 0x000000022a00780c */ /* 0x000fe400057c1670 */
[----:B------:R-:W-:-:S02]  /*c390*/  F2FP.SATFINITE.E4M3.F32.PACK_AB_MERGE_C R33, RZ, R228, RZ ;  /* 0x000000e4ff21723e */ /* 0x000fc400048070ff */
[----:B------:R-:W-:Y:S02]  /*c3a0*/  F2FP.SATFINITE.E4M3.F32.PACK_AB_MERGE_C R227, RZ, R227, RZ ;  /* 0x000000e3ffe3723e */ /* 0x000fe400048070ff */
[C---:B------:R-:W-:Y:S02]  /*c3b0*/  ISETP.LT.OR P5, PT, R42.reuse, 0x1, !P2 ;  /* 0x000000012a00780c */ /* 0x040fe400057a1670 */
[----:B------:R-:W-:Y:S01]  /*c3c0*/  F2FP.SATFINITE.E4M3.F32.PACK_AB_MERGE_C R225, RZ, R225, RZ ;  /* 0x000000e1ffe1723e */ /* 0x000fe200048070ff */
[----:B------:R0:W-:Y:S01]  /*c3d0*/  @!P0 STG.E.U8 desc[UR14][R24.64], R33 ;  /* 0x0000002118008986 */ /* 0x0001e2000c10110e */
[----:B------:R-:W-:Y:S01]  /*c3e0*/  ISETP.LT.OR P0, PT, R42, 0x9, !P3 ;  /* 0x000000092a00780c */ /* 0x000fe20005f01670 */
[----:B------:R-:W-:Y:S01]  /*c3f0*/  FMUL R224, R224, UR20 ;  /* 0x00000014e0e07c20 */ /* 0x000fe20008400000 */
[----:B------:R-:W-:Y:S01]  /*c400*/  F2FP.SATFINITE.E4M3.F32.PACK_AB_MERGE_C R35, RZ, R226, RZ ;  /* 0x000000e2ff23723e */ /* 0x000fe200048070ff */
[----:B------:R-:W-:Y:S01]  /*c410*/  @!P1 STG.E.U8 desc[UR14][R24.64+0x1], R227 ;  /* 0x000001e318009986 */ /* 0x000fe2000c10110e */
[----:B------:R-:W-:-:S03]  /*c420*/  ISETP.LT.OR P1, PT, R42, 0xa, !P3 ;  /* 0x0000000a2a00780c */ /* 0x000fc60005f21670 */
[----:B------:R-:W-:Y:S01]  /*c430*/  @!P6 STG.E.U8 desc[UR14][R26.64+0x1], R225 ;  /* 0x000001e11a00e986 */ /* 0x000fe2000c10110e */
[----:B------:R-:W-:Y:S01]  /*c440*/  ISETP.LT.OR P6, PT, R42, 0xa, !P2 ;  /* 0x0000000a2a00780c */ /* 0x000fe200057c1670 */
[----:B------:R-:W-:Y:S01]  /*c450*/  FMUL R223, R223, UR20 ;  /* 0x00000014dfdf7c20 */ /* 0x000fe20008400000 */
[----:B------:R-:W-:Y:S01]  /*c460*/  FMUL R221, R221, UR20 ;  /* 0x00000014dddd7c20 */ /* 0x000fe20008400000 */
[----:B------:R2:W-:Y:S01]  /*c470*/  @!P5 STG.E.U8 desc[UR14][R26.64], R35 ;  /* 0x000000231a00d986 */ /* 0x0005e2000c10110e */
[----:B0-----:R-:W-:Y:S02]  /*c480*/  F2FP.SATFINITE.E4M3.F32.PACK_AB_MERGE_C R33, RZ, R224, RZ ;  /* 0x000000e0ff21723e */ /* 0x001fe400048070ff */
[----:B------:R-:W-:Y:S01]  /*c490*/  F2FP.SATFINITE.E4M3.F32.PACK_AB_MERGE_C R223, RZ, R223, RZ ;  /* 0x000000dfffdf723e */ /* 0x000fe200048070ff */
[----:B------:R-:W-:Y:S01]  /*c4a0*/  FMUL R222, R222, UR20 ;  /* 0x00000014dede7c20 */ /* 0x000fe20008400000 */
[----:B------:R-:W-:Y:S01]  /*c4b0*/  ISETP.LT.OR P5, PT, R42, 0x9, !P2 ;  /* 0x000000092a00780c */ /* 0x000fe200057a1670 */
[----:B------:R-:W-:Y:S01]  /*c4c0*/  FMUL R220, R220, UR20 ;  /* 0x00000014dcdc7c20 */ /* 0x000fe20008400000 */
[----:B------:R-:W-:Y:S01]  /*c4d0*/  F2FP.SATFINITE.E4M3.F32.PACK_AB_MERGE_C R221, RZ, R221, RZ ;  /* 0x000000ddffdd723e */ /* 0x000fe200048070ff */
[----:B------:R0:W-:Y:S01]  /*c4e0*/  @!P0 STG.E.U8 desc[UR14][R24.64+0x8], R33 ;  /* 0x0000082118008986 */ /* 0x0001e2000c10110e */
[----:B------:R-:W-:-:S03]  /*c4f0*/  ISETP.LT.OR P0, PT, R42, 0x11, !P3 ;  /* 0x000000112a00780c */ /* 0x000fc60005f01670 */
[----:B------:R-:W-:Y:S01]  /*c500*/  @!P1 STG.E.U8 desc[UR14][R24.64+0x9], R223 ;  /* 0x000009df18009986 */ /* 0x000fe2000c10110e */
[----:B------:R-:W-:-:S03]  /*c510*/  ISETP.LT.OR P1, PT, R42, 0x12, !P3 ;  /* 0x000000122a00780c */ /* 0x000fc60005f21670 */
[----:B------:R-:W-:Y:S01]  /*c520*/  @!P6 STG.E.U8 desc[UR14][R26.64+0x9], R221 ;  /* 0x000009dd1a00e986 */ /* 0x000fe2000c10110e */
[C---:B------:R-:W-:Y:S01]  /*c530*/  ISETP.LT.OR P6, PT, R42.reuse, 0x12, !P2 ;  /* 0x000000122a00780c */ /* 0x040fe200057c1670 */
[----:B------:R-:W-:Y:S01]  /*c540*/  FMUL R219, R219, UR20 ;  /* 0x00000014dbdb7c20 */ /* 0x000fe20008400000 */
[----:B--2---:R-:W-:Y:S01]  /*c550*/  F2FP.SATFINITE.E4M3.F32.PACK_AB_MERGE_C R35, RZ, R222, RZ ;  /* 0x000000deff23723e */ /* 0x004fe200048070ff */
[----:B------:R-:W-:Y:S01]  /*c560*/  FMUL R217, R217, UR20 ;  /* 0x00000014d9d97c20 */ /* 0x000fe20008400000 */
[----:B0-----:R-:W-:Y:S01]  /*c570*/  F2FP.SATFINITE.E4M3.F32.PACK_AB_MERGE_C R33, RZ, R220, RZ ;  /* 0x000000dcff21723e */ /* 0x001fe200048070ff */
[----:B------:R-:W2:Y:S01]  /*c580*/  LDL.LU R226, [R1+0x8] ;  /* 0x0000080001e27983 */ /* 0x000ea20000300800 */
[----:B------:R-:W-:Y:S02]  /*c590*/  F2FP.SATFINITE.E4M3.F32.PACK_AB_MERGE_C R219, RZ, R219, RZ ;  /* 0x000000dbffdb723e */ /* 0x000fe400048070ff */
[----:B------:R-:W-:Y:S01]  /*c5a0*/  F2FP.SATFINITE.E4M3.F32.PACK_AB_MERGE_C R217, RZ, R217, RZ ;  /* 0x000000d9ffd9723e */ /* 0x000fe200048070ff */
[----:B------:R0:W-:Y:S01]  /*c5b0*/  @!P5 STG.E.U8 desc[UR14][R26.64+0x8], R35 ;  /* 0x000008231a00d986 */ /* 0x0001e2000c10110e */
[----:B------:R-:W-:Y:S01]  /*c5c0*/  ISETP.LT.OR P5, PT, R42, 0x11, !P2 ;  /* 0x000000112a00780c */ /* 0x000fe200057a1670 */
[----:B------:R-:W-:-:S02]  /*c5d0*/  FMUL R218, R218, UR20 ;  /* 0x00000014dada7c20 */ /* 0x000fc40008400000 */
[----:B------:R-:W3:Y:S04]  /*c5e0*/  LDL.LU R227, [R1+0x4] ;  /* 0x0000040001e37983 */ /* 0x000ee80000300800 */
[----:B------:R-:W4:Y:S04]  /*c5f0*/  LDL.LU R225, [R1] ;  /* 0x0000000001e17983 */ /* 0x000f280000300800 */
[----:B------:R1:W-:Y:S01]  /*c600*/  @!P0 STG.E.U8 desc[UR14][R24.64+0x10], R33 ;  /* 0x0000102118008986 */ /* 0x0003e2000c10110e */
[----:B------:R-:W-:-:S03]  /*c610*/  ISETP.LT.OR P0, PT, R42, 0x19, !P3 ;  /* 0x000000192a00780c */ /* 0x000fc60005f01670 */
[----:B------:R-:W-:Y:S01]  /*c620*/  @!P1 STG.E.U8 desc[UR14][R24.64+0x11], R219 ;  /* 0x000011db18009986 */ /* 0x000fe2000c10110e */
[----:B------:R-:W-:-:S03]  /*c630*/  ISETP.LT.OR P1, PT, R42, 0x1a, !P3 ;  /* 0x0000001a2a00780c */ /* 0x000fc60005f21670 */
[----:B------:R-:W-:Y:S01]  /*c640*/  @!P6 STG.E.U8 desc[UR14][R26.64+0x11], R217 ;  /* 0x000011d91a00e986 */ /* 0x000fe2000c10110e */
[----:B------:R-:W-:Y:S01]  /*c650*/  ISETP.LT.OR P6, PT, R42, 0x1a, !P2 ;  /* 0x0000001a2a00780c */ /* 0x000fe200057c1670 */
[----:B------:R-:W-:Y:S01]  /*c660*/  FMUL R216, R216, UR20 ;  /* 0x00000014d8d87c20 */ /* 0x000fe20008400000 */
[----:B0-----:R-:W-:Y:S01]  /*c670*/  F2FP.SATFINITE.E4M3.F32.PACK_AB_MERGE_C R35, RZ, R218, RZ ;  /* 0x000000daff23723e */ /* 0x001fe200048070ff */
[----:B------:R-:W-:Y:S01]  /*c680*/  FMUL R215, R215, UR20 ;  /* 0x00000014d7d77c20 */ /* 0x000fe20008400000 */
[----:B------:R-:W-:Y:S01]  /*c690*/  FMUL R213, R213, UR20 ;  /* 0x00000014d5d57c20 */ /* 0x000fe20008400000 */
[----:B------:R-:W-:Y:S01]  /*c6a0*/  FMUL R214, R214, UR20 ;  /* 0x00000014d6d67c20 */ /* 0x000fe20008400000 */
[----:B-1----:R-:W-:Y:S01]  /*c6b0*/  F2FP.SATFINITE.E4M3.F32.PACK_AB_MERGE_C R33, RZ, R216, RZ ;  /* 0x000000d8ff21723e */ /* 0x002fe200048070ff */
[----:B------:R0:W-:Y:S01]  /*c6c0*/  @!P5 STG.E.U8 desc[UR14][R26.64+0x10], R35 ;  /* 0x000010231a00d986 */ /* 0x0001e2000c10110e */
[----:B------:R-:W-:Y:S02]  /*c6d0*/  F2FP.SATFINITE.E4M3.F32.PACK_AB_MERGE_C R215, RZ, R215, RZ ;  /* 0x000000d7ffd7723e */ /* 0x000fe400048070ff */
        /* <DEDUP_REMOVED lines=12> */
[----:B-1----:R-:W-:Y:S01]  /*c7a0*/  F2FP.SATFINITE.E4M3.F32.PACK_AB_MERGE_C R33, RZ, R212, RZ ;  /* 0x000000d4ff21723e */ /* 0x002fe200048070ff */
[----:B------:R-:W-:Y:S01]  /*c7b0*/  FMUL R210, R210, UR20 ;  /* 0x00000014d2d27c20 */ /* 0x000fe20008400000 */
[----:B------:R-:W-:Y:S01]  /*c7c0*/  F2FP.SATFINITE.E4M3.F32.PACK_AB_MERGE_C R211, RZ, R211, RZ ;  /* 0x000000d3ffd3723e */ /* 0x000fe200048070ff */
[----:B------:R0:W-:Y:S01]  /*c7d0*/  @!P5 STG.E.U8 desc[UR14][R26.64+0x18], R35 ;  /* 0x000018231a00d986 */ /* 0x0001e2000c10110e */
[C---:B------:R-:W-:Y:S02]  /*c7e0*/  ISETP.LT.OR P5, PT, R42.reuse, 0x21, !P2 ;  /* 0x000000212a00780c */ /* 0x040fe400057a1670 */
        /* <DEDUP_REMOVED lines=111> */
[C---:B------:R-:W-:Y:S01]  /*cee0*/  ISETP.LT.OR P5, PT, R42.reuse, 0x59, !P2 ;  /* 0x000000592a00780c */ /* 0x040fe200057a1670 */
[----:B------:R-:W-:Y:S01]  /*cef0*/  FMUL R179, R179, UR20 ;  /* 0x00000014b3b37c20 */ /* 0x000fe20008400000 */
[----:B------:R-:W-:Y:S01]  /*cf00*/  F2FP.SATFINITE.E4M3.F32.PACK_AB_MERGE_C R181, RZ, R181, RZ ;  /* 0x000000b5ffb5723e */ /* 0x000fe200048070ff */
[----:B------:R1:W-:Y:S04]  /*cf10*/  @!P0 STG.E.U8 desc[UR14][R24.64+0x58], R33 ;  /* 0x0000582118008986 */ /* 0x0003e8000c10110e */
[----:B------:R-:W-:Y:S04]  /*cf20*/  @!P1 STG.E.U8 desc[UR14][R24.64+0x59], R183 ;  /* 0x000059b718009986 */ /* 0x000fe8000c10110e */
[----:B------:R-:W-:Y:S01]  /*cf30*/  @!P6 STG.E.U8 desc[UR14][R26.64+0x59], R181 ;  /* 0x000059b51a00e986 */ /* 0x000fe2000c10110e */
[----:B------:R-:W-:-:S02]  /*cf40*/  ISETP.LT.OR P6, PT, R42, 0x62, !P3 ;  /* 0x000000622a00780c */ /* 0x000fc40005fc1670 */
[----:B0-----:R-:W-:Y:S01]  /*cf50*/  F2FP.SATFINITE.E4M3.F32.PACK_AB_MERGE_C R35, RZ, R182, RZ ;  /* 0x000000b6ff23723e */ /* 0x001fe200048070ff */
[----:B------:R-:W-:Y:S01]  /*cf60*/  FMUL R180, R180, UR20 ;  /* 0x00000014b4b47c20 */ /* 0x000fe20008400000 */
[----:B------:R-:W-:Y:S01]  /*cf70*/  F2FP.SATFINITE.E4M3.F32.PACK_AB_MERGE_C R179, RZ, R179, RZ ;  /* 0x000000b3ffb3723e */ /* 0x000fe200048070ff */
[----:B------:R-:W-:Y:S01]  /*cf80*/  FMUL R178, R178, UR20 ;  /* 0x00000014b2b27c20 */ /* 0x000fe20008400000 */
[----:B------:R-:W-:Y:S01]  /*cf90*/  FMUL R177, R177, UR20 ;  /* 0x00000014b1b17c20 */ /* 0x000fe20008400000 */
[----:B------:R0:W-:Y:S01]  /*cfa0*/  @!P5 STG.E.U8 desc[UR14][R26.64+0x58], R35 ;  /* 0x000058231a00d986 */ /* 0x0001e2000c10110e */
[C---:B------:R-:W-:Y:S02]  /*cfb0*/  ISETP.LT.OR P5, PT, R42.reuse, 0x61, !P3 ;  /* 0x000000612a00780c */ /* 0x040fe40005fa1670 */
[----:B------:R-:W-:Y:S01]  /*cfc0*/  ISETP.LT.OR P0, PT, R42, 0x61, !P2 ;  /* 0x000000612a00780c */ /* 0x000fe20005701670 */
[----:B------:R-:W-:Y:S01]  /*cfd0*/  FMUL R176, R176, UR20 ;  /* 0x00000014b0b07c20 */ /* 0x000fe20008400000 */
[C---:B------:R-:W-:Y:S01]  /*cfe0*/  ISETP.LT.OR P1, PT, R42.reuse, 0x62, !P2 ;  /* 0x000000622a00780c */ /* 0x040fe20005721670 */
[----:B------:R-:W-:Y:S01]  /*cff0*/  @!P6 STG.E.U8 desc[UR14][R24.64+0x61], R179 ;  /* 0x000061b31800e986 */ /* 0x000fe2000c10110e */
[----:B------:R-:W-:-:S02]  /*d000*/  ISETP.LT.OR P6, PT, R42, 0x69, !P3 ;  /* 0x000000692a00780c */ /* 0x000fc40005fc1670 */
[----:B-1----:R-:W-:Y:S01]  /*d010*/  F2FP.SATFINITE.E4M3.F32.PACK_AB_MERGE_C R33, RZ, R180, RZ ;  /* 0x000000b4ff21723e */ /* 0x002fe200048070ff */
[----:B------:R-:W-:Y:S01]  /*d020*/  FMUL R175, R175, UR20 ;  /* 0x00000014afaf7c20 */ /* 0x000fe20008400000 */
[----:B------:R-:W-:Y:S01]  /*d030*/  F2FP.SATFINITE.E4M3.F32.PACK_AB_MERGE_C R177, RZ, R177, RZ ;  /* 0x000000b1ffb1723e */ /* 0x000fe200048070ff */
[----:B------:R-:W-:Y:S01]  /*d040*/  FMUL R174, R174, UR20 ;  /* 0x00000014aeae7c20 */ /* 0x000fe20008400000 */
[----:B0-----:R-:W-:Y:S01]  /*d050*/  F2FP.SATFINITE.E4M3.F32.PACK_AB_MERGE_C R35, RZ, R178, RZ ;  /* 0x000000b2ff23723e */ /* 0x001fe200048070ff */
[----:B------:R0:W-:Y:S01]  /*d060*/  @!P5 STG.E.U8 desc[UR14][R24.64+0x60], R33 ;  /* 0x000060211800d986 */ /* 0x0001e2000c10110e */
[----:B------:R-:W-:-:S03]  /*d070*/  F2FP.SATFINITE.E4M3.F32.PACK_AB_MERGE_C R37, RZ, R176, RZ ;  /* 0x000000b0ff25723e */ /* 0x000fc600048070ff */
[----:B------:R1:W-:Y:S01]  /*d080*/  @!P0 STG.E.U8 desc[UR14][R26.64+0x60], R35 ;  /* 0x000060231a008986 */ /* 0x0003e2000c10110e */
[----:B------:R-:W-:-:S03]  /*d090*/  ISETP.LT.OR P0, PT, R42, 0x6a, !P3 ;  /* 0x0000006a2a00780c */ /* 0x000fc60005f01670 */
[----:B------:R-:W-:Y:S01]  /*d0a0*/  @!P1 STG.E.U8 desc[UR14][R26.64+0x61], R177 ;  /* 0x000061b11a009986 */ /* 0x000fe2000c10110e */
[C---:B------:R-:W-:Y:S02]  /*d0b0*/  ISETP.LT.OR P1, PT, R42.reuse, 0x69, !P2 ;  /* 0x000000692a00780c */ /* 0x040fe40005721670 */
[C---:B------:R-:W-:Y:S01]  /*d0c0*/  ISETP.LT.OR P5, PT, R42.reuse, 0x6a, !P2 ;  /* 0x0000006a2a00780c */ /* 0x040fe200057a1670 */
[----:B------:R-:W-:Y:S01]  /*d0d0*/  @!P6 STG.E.U8 desc[UR14][R24.64+0x68], R37 ;  /* 0x000068251800e986 */ /* 0x000fe2000c10110e */
[----:B------:R-:W-:Y:S01]  /*d0e0*/  ISETP.LT.OR P6, PT, R42, 0x71, !P3 ;  /* 0x000000712a00780c */ /* 0x000fe20005fc1670 */
[----:B------:R-:W-:Y:S01]  /*d0f0*/  FMUL R173, R173, UR20 ;  /* 0x00000014adad7c20 */ /* 0x000fe20008400000 */
[----:B------:R-:W-:Y:S01]  /*d100*/  F2FP.SATFINITE.E4M3.F32.PACK_AB_MERGE_C R175, RZ, R175, RZ ;  /* 0x000000afffaf723e */ /* 0x000fe200048070ff */
[----:B------:R-:W-:Y:S01]  /*d110*/  FMUL R172, R172, UR20 ;  /* 0x00000014acac7c20 */ /* 0x000fe20008400000 */
[----:B0-----:R-:W-:Y:S01]  /*d120*/  F2FP.SATFINITE.E4M3.F32.PACK_AB_MERGE_C R33, RZ, R174, RZ ;  /* 0x000000aeff21723e */ /* 0x001fe200048070ff */
[----:B------:R-:W-:Y:S01]  /*d130*/  FMUL R171, R171, UR20 ;  /* 0x00000014abab7c20 */ /* 0x000fe20008400000 */
[----:B------:R-:W-:Y:S01]  /*d140*/  F2FP.SATFINITE.E4M3.F32.PACK_AB_MERGE_C R173, RZ, R173, RZ ;  /* 0x000000adffad723e */ /* 0x000fe200048070ff */
[----:B------:R-:W-:Y:S01]  /*d150*/  @!P0 STG.E.U8 desc[UR14][R24.64+0x69], R175 ;  /* 0x000069af18008986 */ /* 0x000fe2000c10110e */
[----:B-1----:R-:W-:-:S02]  /*d160*/  F2FP.SATFINITE.E4M3.F32.PACK_AB_MERGE_C R35, RZ, R172, RZ ;  /* 0x000000acff23723e */ /* 0x002fc400048070ff */
[C---:B------:R-:W-:Y:S01]  /*d170*/  ISETP.LT.OR P0, PT, R42.reuse, 0x72, !P3 ;  /* 0x000000722a00780c */ /* 0x040fe20005f01670 */
[----:B------:R0:W-:Y:S01]  /*d180*/  @!P1 STG.E.U8 desc[UR14][R26.64+0x68], R33 ;  /* 0x000068211a009986 */ /* 0x0001e2000c10110e */
[----:B------:R-:W-:Y:S01]  /*d190*/  ISETP.LT.OR P1, PT, R42, 0x71, !P2 ;  /* 0x000000712a00780c */ /* 0x000fe20005721670 */
[----:B------:R-:W-:Y:S02]  /*d1a0*/  FMUL R170, R170, UR20 ;  /* 0x00000014aaaa7c20 */ /* 0x000fe40008400000 */
[----:B------:R-:W-:Y:S01]  /*d1b0*/  @!P5 STG.E.U8 desc[UR14][R26.64+0x69], R173 ;  /* 0x000069ad1a00d986 */ /* 0x000fe2000c10110e */
[C---:B------:R-:W-:Y:S01]  /*d1c0*/  ISETP.LT.OR P5, PT, R42.reuse, 0x72, !P2 ;  /* 0x000000722a00780c */ /* 0x040fe200057a1670 */
[----:B------:R-:W-:Y:S02]  /*d1d0*/  FMUL R169, R169, UR20 ;  /* 0x00000014a9a97c20 */ /* 0x000fe40008400000 */
[----:B------:R1:W-:Y:S01]  /*d1e0*/  @!P6 STG.E.U8 desc[UR14][R24.64+0x70], R35 ;  /* 0x000070231800e986 */ /* 0x0003e2000c10110e */
[----:B------:R-:W-:-:S02]  /*d1f0*/  ISETP.LT.OR P6, PT, R42, 0x79, !P3 ;  /* 0x000000792a00780c */ /* 0x000fc40005fc1670 */
        /* <DEDUP_REMOVED lines=8> */
[----:B------:R-:W-:Y:S02]  /*d280*/  F2FP.SATFINITE.E4M3.F32.PACK_AB_MERGE_C R167, RZ, R167, RZ ;  /* 0x000000a7ffa7723e */ /* 0x000fe400048070ff */
[----:B-1----:R-:W-:Y:S01]  /*d290*/  F2FP.SATFINITE.E4M3.F32.PACK_AB_MERGE_C R35, RZ, R168, RZ ;  /* 0x000000a8ff23723e */ /* 0x002fe200048070ff */
[----:B------:R-:W-:Y:S01]  /*d2a0*/  @!P1 STG.E.U8 desc[UR14][R26.64+0x70], R33 ;  /* 0x000070211a009986 */ /* 0x000fe2000c10110e */
[----:B------:R-:W-:-:S03]  /*d2b0*/  ISETP.GE.AND P1, PT, R41, 0x81, PT ;  /* 0x000000812900780c */ /* 0x000fc60003f26270 */
[----:B------:R-:W-:Y:S01]  /*d2c0*/  @!P5 STG.E.U8 desc[UR14][R26.64+0x71], R169 ;  /* 0x000071a91a00d986 */ /* 0x000fe2000c10110e */
[C---:B------:R-:W-:Y:S02]  /*d2d0*/  ISETP.LT.OR P5, PT, R42.reuse, 0x79, !P2 ;  /* 0x000000792a00780c */ /* 0x040fe400057a1670 */
[C---:B------:R-:W-:Y:S01]  /*d2e0*/  ISETP.LT.OR P2, PT, R42.reuse, 0x7a, !P2 ;  /* 0x0000007a2a00780c */ /* 0x040fe20005741670 */
[----:B------:R-:W-:Y:S01]  /*d2f0*/  @!P6 STG.E.U8 desc[UR14][R24.64+0x78], R35 ;  /* 0x000078231800e986 */ /* 0x000fe2000c10110e */
[C---:B------:R-:W-:Y:S01]  /*d300*/  ISETP.LT.OR P6, PT, R42.reuse, 0x1, !P1 ;  /* 0x000000012a00780c */ /* 0x040fe20004fc1670 */
[----:B------:R-:W-:Y:S02]  /*d310*/  FMUL R165, R165, UR20 ;  /* 0x00000014a5a57c20 */ /* 0x000fe40008400000 */
[----:B------:R0:W-:Y:S01]  /*d320*/  @!P3 STG.E.U8 desc[UR14][R24.64+0x79], R167 ;  /* 0x000079a71800b986 */ /* 0x0001e2000c10110e */
[----:B------:R-:W-:Y:S01]  /*d330*/  ISETP.LT.OR P3, PT, R42, 0x2, !P1 ;  /* 0x000000022a00780c */ /* 0x000fe20004f61670 */
[----:B------:R-:W-:Y:S01]  /*d340*/  FMUL R164, R164, UR20 ;  /* 0x00000014a4a47c20 */ /* 0x000fe20008400000 */
[----:B------:R-:W-:Y:S01]  /*d350*/  FMUL R163, R163, UR20 ;  /* 0x00000014a3a37c20 */ /* 0x000fe20008400000 */
[----:B------:R-:W-:Y:S01]  /*d360*/  F2FP.SATFINITE.E4M3.F32.PACK_AB_MERGE_C R37, RZ, R166, RZ ;  /* 0x000000a6ff25723e */ /* 0x000fe200048070ff */
[----:B------:R-:W-:Y:S01]  /*d370*/  FMUL R162, R162, UR20 ;  /* 0x00000014a2a27c20 */ /* 0x000fe20008400000 */
[----:B------:R-:W-:Y:S01]  /*d380*/  F2FP.SATFINITE.E4M3.F32.PACK_AB_MERGE_C R165, RZ, R165, RZ ;  /* 0x000000a5ffa5723e */ /* 0x000fe200048070ff */
[----:B------:R-:W-:Y:S01]  /*d390*/  FMUL R161, R161, UR20 ;  /* 0x00000014a1a17c20 */ /* 0x000fe20008400000 */
[----:B------:R-:W-:Y:S01]  /*d3a0*/  F2FP.SATFINITE.E4M3.F32.PACK_AB_MERGE_C R163, RZ, R163, RZ ;  /* 0x000000a3ffa3723e */ /* 0x000fe200048070ff */
[----:B------:R-:W-:Y:S01]  /*d3b0*/  FMUL R160, R160, UR20 ;  /* 0x00000014a0a07c20 */ /* 0x000fe20008400000 */
[----:B------:R-:W-:Y:S01]  /*d3c0*/  ISETP.GE.AND P0, PT, R41, 0x89, PT ;  /* 0x000000892900780c */ /* 0x000fe20003f06270 */
[----:B------:R-:W-:Y:S01]  /*d3d0*/  FMUL R159, R159, UR20 ;  /* 0x000000149f9f7c20 */ /* 0x000fe20008400000 */
[----:B0-----:R-:W-:Y:S01]  /*d3e0*/  F2FP.SATFINITE.E4M3.F32.PACK_AB_MERGE_C R25, RZ, R164, RZ ;  /* 0x000000a4ff19723e */ /* 0x001fe200048070ff */
[----:B------:R-:W-:Y:S01]  /*d3f0*/  @!P5 STG.E.U8 desc[UR14][R26.64+0x78], R37 ;  /* 0x000078251a00d986 */ /* 0x000fe2000c10110e */
[----:B------:R-:W-:-:S03]  /*d400*/  ISETP.LT.OR P5, PT, R42, 0x1, !P0 ;  /* 0x000000012a00780c */ /* 0x000fc600047a1670 */
[----:B------:R-:W-:Y:S04]  /*d410*/  @!P2 STG.E.U8 desc[UR14][R26.64+0x79], R165 ;  /* 0x000079a51a00a986 */ /* 0x000fe8000c10110e */
[----:B------:R0:W-:Y:S01]  /*d420*/  @!P6 STG.E.U8 desc[UR14][R28.64], R25 ;  /* 0x000000191c00e986 */ /* 0x0001e2000c10110e */
[----:B------:R-:W-:-:S03]  /*d430*/  ISETP.LT.OR P6, PT, R42, 0x2, !P0 ;  /* 0x000000022a00780c */ /* 0x000fc600047c1670 */
[----:B------:R-:W-:Y:S01]  /*d440*/  @!P3 STG.E.U8 desc[UR14][R28.64+0x1], R163 ;  /* 0x000001a31c00b986 */ /* 0x000fe2000c10110e */
[C---:B------:R-:W-:Y:S02]  /*d450*/  ISETP.LT.OR P3, PT, R42.reuse, 0x9, !P1 ;  /* 0x000000092a00780c */ /* 0x040fe40004f61670 */
[----:B------:R-:W-:Y:S01]  /*d460*/  ISETP.LT.OR P2, PT, R42, 0xa, !P1 ;  /* 0x0000000a2a00780c */ /* 0x000fe20004f41670 */
[----:B------:R-:W-:Y:S01]  /*d470*/  FMUL R158, R158, UR20 ;  /* 0x000000149e9e7c20 */ /* 0x000fe20008400000 */
[----:B------:R-:W-:Y:S01]  /*d480*/  F2FP.SATFINITE.E4M3.F32.PACK_AB_MERGE_C R33, RZ, R162, RZ ;  /* 0x000000a2ff21723e */ /* 0x000fe200048070ff */
[----:B------:R-:W-:Y:S01]  /*d490*/  FMUL R157, R157, UR20 ;  /* 0x000000149d9d7c20 */ /* 0x000fe20008400000 */
[----:B------:R-:W-:Y:S01]  /*d4a0*/  F2FP.SATFINITE.E4M3.F32.PACK_AB_MERGE_C R161, RZ, R161, RZ ;  /* 0x000000a1ffa1723e */ /* 0x000fe200048070ff */
[----:B------:R-:W-:Y:S01]  /*d4b0*/  FMUL R156, R156, UR20 ;  /* 0x000000149c9c7c20 */ /* 0x000fe20008400000 */
[----:B0-----:R-:W-:Y:S01]  /*d4c0*/  F2FP.SATFINITE.E4M3.F32.PACK_AB_MERGE_C R25, RZ, R160, RZ ;  /* 0x000000a0ff19723e */ /* 0x001fe200048070ff */
[----:B------:R-:W-:Y:S01]  /*d4d0*/  @!P5 STG.E.U8 desc[UR14][R30.64], R33 ;  /* 0x000000211e00d986 */ /* 0x000fe2000c10110e */
[----:B------:R-:W-:-:S02]  /*d4e0*/  F2FP.SATFINITE.E4M3.F32.PACK_AB_MERGE_C R159, RZ, R159, RZ ;  /* 0x0000009fff9f723e */ /* 0x000fc400048070ff */
[C---:B------:R-:W-:Y:S01]  /*d4f0*/  ISETP.LT.OR P5, PT, R42.reuse, 0x9, !P0 ;  /* 0x000000092a00780c */ /* 0x040fe200047a1670 */
[----:B------:R-:W-:Y:S01]  /*d500*/  @!P6 STG.E.U8 desc[UR14][R30.64+0x1], R161 ;  /* 0x000001a11e00e986 */ /* 0x000fe2000c10110e */
[----:B------:R-:W-:-:S03]  /*d510*/  ISETP.LT.OR P6, PT, R42, 0xa, !P0 ;  /* 0x0000000a2a00780c */ /* 0x000fc600047c1670 */
[----:B------:R0:W-:Y:S01]  /*d520*/  @!P3 STG.E.U8 desc[UR14][R28.64+0x8], R25 ;  /* 0x000008191c00b986 */ /* 0x0001e2000c10110e */
[----:B------:R-:W-:-:S03]  /*d530*/  ISETP.LT.OR P3, PT, R42, 0x11, !P1 ;  /* 0x000000112a00780c */ /* 0x000fc60004f61670 */
[----:B------:R-:W-:Y:S01]  /*d540*/  @!P2 STG.E.U8 desc[UR14][R28.64+0x9], R159 ;  /* 0x0000099f1c00a986 */ /* 0x000fe2000c10110e */
[----:B------:R-:W-:Y:S01]  /*d550*/  ISETP.LT.OR P2, PT, R42, 0x12, !P1 ;  /* 0x000000122a00780c */ /* 0x000fe20004f41670 */
[----:B------:R-:W-:Y:S01]  /*d560*/  FMUL R155, R155, UR20 ;  /* 0x000000149b9b7c20 */ /* 0x000fe20008400000 */
[----:B------:R-:W-:Y:S01]  /*d570*/  F2FP.SATFINITE.E4M3.F32.PACK_AB_MERGE_C R27, RZ, R158, RZ ;  /* 0x0000009eff1b723e */ /* 0x000fe200048070ff */
[----:B------:R-:W-:Y:S01]  /*d580*/  FMUL R154, R154, UR20 ;  /* 0x000000149a9a7c20 */ /* 0x000fe20008400000 */
[----:B------:R-:W-:Y:S01]  /*d590*/  F2FP.SATFINITE.E4M3.F32.PACK_AB_MERGE_C R157, RZ, R157, RZ ;  /* 0x0000009dff9d723e */ /* 0x000fe200048070ff */
[----:B------:R-:W-:Y:S01]  /*d5a0*/  FMUL R153, R153, UR20 ;  /* 0x0000001499997c20 */ /* 0x000fe20008400000 */
        /* <DEDUP_REMOVED lines=25> */
[----:B------:R1:W-:Y:S01]  /*d740*/  @!P2 STG.E.U8 desc[UR14][R28.64+0x19], R23 ;  /* 0x000019171c00a986 */ /* 0x0003e2000c10110e */
        /* <DEDUP_REMOVED lines=11> */
[----:B------:R0:W-:Y:S01]  /*d800*/  @!P6 STG.E.U8 desc[UR14][R30.64+0x19], R21 ;  /* 0x000019151e00e986 */ /* 0x0001e2000c10110e */
[----:B------:R-:W-:-:S03]  /*d810*/  ISETP.LT.OR P6, PT, R42, 0x22, !P0 ;  /* 0x000000222a00780c */ /* 0x000fc600047c1670 */
[----:B------:R-:W-:Y:S01]  /*d820*/  @!P3 STG.E.U8 desc[UR14][R28.64+0x20], R25 ;  /* 0x000020191c00b986 */ /* 0x000fe2000c10110e */
[----:B------:R-:W-:-:S03]  /*d830*/  ISETP.LT.OR P3, PT, R42, 0x29, !P1 ;  /* 0x000000292a00780c */ /* 0x000fc60004f61670 */
[----:B------:R2:W-:Y:S01]  /*d840*/  @!P2 STG.E.U8 desc[UR14][R28.64+0x21], R19 ;  /* 0x000021131c00a986 */ /* 0x0005e2000c10110e */
[----:B------:R-:W-:Y:S01]  /*d850*/  ISETP.LT.OR P2, PT, R42, 0x2a, !P1 ;  /* 0x0000002a2a00780c */ /* 0x000fe20004f41670 */
[----:B------:R-:W-:Y:S01]  /*d860*/  FMUL R15, R15, UR20 ;  /* 0x000000140f0f7c20 */ /* 0x000fe20008400000 */
[----:B-1----:R-:W-:Y:S01]  /*d870*/  F2FP.SATFINITE.E4M3.F32.PACK_AB_MERGE_C R23, RZ, R18, RZ ;  /* 0x00000012ff17723e */ /* 0x002fe200048070ff */
[----:B------:R-:W-:Y:S01]  /*d880*/  FMUL R14, R14, UR20 ;  /* 0x000000140e0e7c20 */ /* 0x000fe20008400000 */
[----:B------:R-:W-:Y:S01]  /*d890*/  F2FP.SATFINITE.E4M3.F32.PACK_AB_MERGE_C R17, RZ, R17, RZ ;  /* 0x00000011ff11723e */ /* 0x000fe200048070ff */
[----:B------:R-:W-:Y:S01]  /*d8a0*/  FMUL R13, R13, UR20 ;  /* 0x000000140d0d7c20 */ /* 0x000fe20008400000 */
[----:B0-----:R-:W-:Y:S01]  /*d8b0*/  F2FP.SATFINITE.E4M3.F32.PACK_AB_MERGE_C R21, RZ, R16, RZ ;  /* 0x00000010ff15723e */ /* 0x001fe200048070ff */
[----:B------:R-:W-:Y:S01]  /*d8c0*/  @!P5 STG.E.U8 desc[UR14][R30.64+0x20], R23 ;  /* 0x000020171e00d986 */ /* 0x000fe2000c10110e */
[----:B------:R-:W-:Y:S02]  /*d8d0*/  F2FP.SATFINITE.E4M3.F32.PACK_AB_MERGE_C R15, RZ, R15, RZ ;  /* 0x0000000fff0f723e */ /* 0x000fe400048070ff */
[C---:B------:R-:W-:Y:S01]  /*d8e0*/  ISETP.LT.OR P5, PT, R42.reuse, 0x29, !P0 ;  /* 0x000000292a00780c */ /* 0x040fe200047a1670 */
[----:B------:R-:W-:Y:S01]  /*d8f0*/  @!P6 STG.E.U8 desc[UR14][R30.64+0x21], R17 ;  /* 0x000021111e00e986 */ /* 0x000fe2000c10110e */
[----:B------:R-:W-:-:S03]  /*d900*/  ISETP.LT.OR P6, PT, R42, 0x2a, !P0 ;  /* 0x0000002a2a00780c */ /* 0x000fc600047c1670 */
[----:B------:R-:W-:Y:S01]  /*d910*/  @!P3 STG.E.U8 desc[UR14][R28.64+0x28], R21 ;  /* 0x000028151c00b986 */ /* 0x000fe2000c10110e */
[----:B------:R-:W-:Y:S01]  /*d920*/  ISETP.LT.OR P3, PT, R42, 0x31, !P1 ;  /* 0x000000312a00780c */ /* 0x000fe20004f61670 */
[----:B------:R-:W-:Y:S02]  /*d930*/  FMUL R12, R12, UR20 ;  /* 0x000000140c0c7c20 */ /* 0x000fe40008400000 */
[----:B------:R0:W-:Y:S01]  /*d940*/  @!P2 STG.E.U8 desc[UR14][R28.64+0x29], R15 ;  /* 0x0000290f1c00a986 */ /* 0x0001e2000c10110e */
[----:B------:R-:W-:Y:S01]  /*d950*/  ISETP.LT.OR P2, PT, R42, 0x32, !P1 ;  /* 0x000000322a00780c */ /* 0x000fe20004f41670 */
[----:B------:R-:W-:Y:S01]  /*d960*/  FMUL R11, R11, UR20 ;  /* 0x000000140b0b7c20 */ /* 0x000fe20008400000 */
[----:B--2---:R-:W-:Y:S01]  /*d970*/  F2FP.SATFINITE.E4M3.F32.PACK_AB_MERGE_C R19, RZ, R14, RZ ;  /* 0x0000000eff13723e */ /* 0x004fe200048070ff */
[----:B------:R-:W2:Y:S01]  /*d980*/  LDL.LU R222, [R1+0x18] ;  /* 0x0000180001de7983 */ /* 0x000ea20000300800 */
[----:B------:R-:W-:Y:S02]  /*d990*/  F2FP.SATFINITE.E4M3.F32.PACK_AB_MERGE_C R13, RZ, R13, RZ ;  /* 0x0000000dff0d723e */ /* 0x000fe400048070ff */
[----:B------:R-:W-:Y:S01]  /*d9a0*/  F2FP.SATFINITE.E4M3.F32.PACK_AB_MERGE_C R11, RZ, R11, RZ ;  /* 0x0000000bff0b723e */ /* 0x000fe200048070ff */
[----:B------:R-:W-:Y:S01]  /*d9b0*/  @!P5 STG.E.U8 desc[UR14][R30.64+0x28], R19 ;  /* 0x000028131e00d986 */ /* 0x000fe2000c10110e */
[----:B0-----:R-:W-:-:S03]  /*d9c0*/  F2FP.SATFINITE.E4M3.F32.PACK_AB_MERGE_C R15, RZ, R12, RZ ;  /* 0x0000000cff0f723e */ /* 0x001fc600048070ff */
[----:B------:R0:W-:Y:S01]  /*d9d0*/  @!P6 STG.E.U8 desc[UR14][R30.64+0x29], R13 ;  /* 0x0000290d1e00e986 */ /* 0x0001e2000c10110e */
[C---:B------:R-:W-:Y:S02]  /*d9e0*/  ISETP.LT.OR P5, PT, R42.reuse, 0x31, !P0 ;  /* 0x000000312a00780c */ /* 0x040fe400047a1670 */
[C---:B------:R-:W-:Y:S01]  /*d9f0*/  ISETP.LT.OR P6, PT, R42.reuse, 0x32, !P0 ;  /* 0x000000322a00780c */ /* 0x040fe200047c1670 */
[----:B------:R-:W-:Y:S01]  /*da00*/  @!P3 STG.E.U8 desc[UR14][R28.64+0x30], R15 ;  /* 0x0000300f1c00b986 */ /* 0x000fe2000c10110e */
[----:B------:R-:W-:Y:S01]  /*da10*/  ISETP.LT.OR P3, PT, R42, 0x39, !P1 ;  /* 0x000000392a00780c */ /* 0x000fe20004f61670 */
[----:B------:R-:W-:Y:S01]  /*da20*/  FMUL R10, R10, UR20 ;  /* 0x000000140a0a7c20 */ /* 0x000fe20008400000 */
[----:B------:R-:W-:Y:S01]  /*da30*/  FMUL R9, R9, UR20 ;  /* 0x0000001409097c20 */ /* 0x000fe20008400000 */
[----:B------:R-:W2:Y:S01]  /*da40*/  LDL.LU R223, [R1+0x14] ;  /* 0x0000140001df7983 */ /* 0x000ea20000300800 */
[----:B------:R-:W-:-:S03]  /*da50*/  FMUL R8, R8, UR20 ;  /* 0x0000001408087c20 */ /* 0x000fc60008400000 */
[----:B------:R-:W2:Y:S01]  /*da60*/  LDL.LU R221, [R1+0x10] ;  /* 0x0000100001dd7983 */ /* 0x000ea20000300800 */
[----:B------:R-:W-:-:S03]  /*da70*/  F2FP.SATFINITE.E4M3.F32.PACK_AB_MERGE_C R17, RZ, R10, RZ ;  /* 0x0000000aff11723e */ /* 0x000fc600048070ff */
[----:B------:R-:W2:Y:S01]  /*da80*/  LDL.LU R220, [R1+0xc] ;  /* 0x00000c0001dc7983 */ /* 0x000ea20000300800 */
[----:B------:R-:W-:Y:S01]  /*da90*/  F2FP.SATFINITE.E4M3.F32.PACK_AB_MERGE_C R9, RZ, R9, RZ ;  /* 0x00000009ff09723e */ /* 0x000fe200048070ff */
[----:B------:R-:W-:Y:S01]  /*daa0*/  FMUL R7, R7, UR20 ;  /* 0x0000001407077c20 */ /* 0x000fe20008400000 */
[----:B0-----:R-:W-:Y:S01]  /*dab0*/  F2FP.SATFINITE.E4M3.F32.PACK_AB_MERGE_C R13, RZ, R8, RZ ;  /* 0x00000008ff0d723e */ /* 0x001fe200048070ff */
[----:B------:R0:W-:Y:S01]  /*dac0*/  @!P2 STG.E.U8 desc[UR14][R28.64+0x31], R11 ;  /* 0x0000310b1c00a986 */ /* 0x0001e2000c10110e */
[----:B------:R-:W-:Y:S01]  /*dad0*/  ISETP.LT.OR P2, PT, R42, 0x3a, !P1 ;  /* 0x0000003a2a00780c */ /* 0x000fe20004f41670 */
[----:B-----5:R-:W-:Y:S01]  /*dae0*/  FMUL R2, R2, UR20 ;  /* 0x0000001402027c20 */ /* 0x020fe20008400000 */
[----:B------:R-:W-:Y:S01]  /*daf0*/  F2FP.SATFINITE.E4M3.F32.PACK_AB_MERGE_C R7, RZ, R7, RZ ;  /* 0x00000007ff07723e */ /* 0x000fe200048070ff */
[----:B------:R-:W-:Y:S01]  /*db00*/  @!P5 STG.E.U8 desc[UR14][R30.64+0x30], R17 ;  /* 0x000030111e00d986 */ /* 0x000fe2000c10110e */
[----:B------:R-:W-:Y:S01]  /*db10*/  FMUL R3, R3, UR20 ;  /* 0x0000001403037c20 */ /* 0x000fe20008400000 */
[----:B------:R-:W-:Y:S01]  /*db20*/  FMUL R4, R4, UR20 ;  /* 0x0000001404047c20 */ /* 0x000fe20008400000 */
[C---:B------:R-:W-:Y:S01]  /*db30*/  ISETP.LT.OR P5, PT, R42.reuse, 0x39, !P0 ;  /* 0x000000392a00780c */ /* 0x040fe200047a1670 */
[----:B------:R1:W-:Y:S01]  /*db40*/  @!P6 STG.E.U8 desc[UR14][R30.64+0x31], R9 ;  /* 0x000031091e00e986 */ /* 0x0003e2000c10110e */
[----:B------:R-:W-:Y:S01]  /*db50*/  ISETP.LT.OR P6, PT, R42, 0x3a, !P0 ;  /* 0x0000003a2a00780c */ /* 0x000fe200047c1670 */
[----:B------:R-:W-:Y:S01]  /*db60*/  FMUL R6, R6, UR20 ;  /* 0x0000001406067c20 */ /* 0x000fe20008400000 */
[----:B------:R-:W-:Y:S01]  /*db70*/  FMUL R5, R5, UR20 ;  /* 0x0000001405057c20 */ /* 0x000fe20008400000 */
[----:B------:R3:W-:Y:S01]  /*db80*/  @!P3 STG.E.U8 desc[UR14][R28.64+0x38], R13 ;  /* 0x0000380d1c00b986 */ /* 0x0007e2000c10110e */
[----:B------:R-:W-:Y:S01]  /*db90*/  ISETP.LT.OR P3, PT, R42, 0x41, !P1 ;  /* 0x000000412a00780c */ /* 0x000fe20004f61670 */
[----:B------:R-:W-:Y:S01]  /*dba0*/  FMUL R0, R0, UR20 ;  /* 0x0000001400007c20 */ /* 0x000fe20008400000 */
[----:B0-----:R-:W-:Y:S01]  /*dbb0*/  F2FP.SATFINITE.E4M3.F32.PACK_AB_MERGE_C R11, RZ, R6, RZ ;  /* 0x00000006ff0b723e */ /* 0x001fe200048070ff */
[----:B------:R-:W2:Y:S01]  /*dbc0*/  LDL.LU R224, [R1+0x1c] ;  /* 0x00001c0001e07983 */ /* 0x000ea20000300800 */
[----:B------:R-:W-:-:S03]  /*dbd0*/  F2FP.SATFINITE.E4M3.F32.PACK_AB_MERGE_C R5, RZ, R5, RZ ;  /* 0x00000005ff05723e */ /* 0x000fc600048070ff */
[----:B------:R0:W-:Y:S01]  /*dbe0*/  @!P2 STG.E.U8 desc[UR14][R28.64+0x39], R7 ;  /* 0x000039071c00a986 */ /* 0x0001e2000c10110e */
[----:B-1----:R-:W-:Y:S01]  /*dbf0*/  F2FP.SATFINITE.E4M3.F32.PACK_AB_MERGE_C R9, RZ, R4, RZ ;  /* 0x00000004ff09723e */ /* 0x002fe200048070ff */
[----:B------:R-:W-:Y:S01]  /*dc00*/  FMUL R4, R226, UR20 ;  /* 0x00000014e2047c20 */ /* 0x000fe20008400000 */
[C---:B------:R-:W-:Y:S01]  /*dc10*/  ISETP.LT.OR P2, PT, R42.reuse, 0x42, !P1 ;  /* 0x000000422a00780c */ /* 0x040fe20004f41670 */
[----:B------:R-:W-:Y:S01]  /*dc20*/  @!P5 STG.E.U8 desc[UR14][R30.64+0x38], R11 ;  /* 0x0000380b1e00d986 */ /* 0x000fe2000c10110e */
[----:B---3--:R-:W-:Y:S01]  /*dc30*/  F2FP.SATFINITE.E4M3.F32.PACK_AB_MERGE_C R13, RZ, R2, RZ ;  /* 0x00000002ff0d723e */ /* 0x008fe200048070ff */
[----:B----4-:R-:W-:Y:S01]  /*dc40*/  FMUL R2, R225, UR20 ;  /* 0x00000014e1027c20 */ /* 0x010fe20008400000 */
[----:B------:R-:W-:Y:S01]  /*dc50*/  ISETP.LT.OR P5, PT, R42, 0x41, !P0 ;  /* 0x000000412a00780c */ /* 0x000fe200047a1670 */
[----:B------:R-:W3:Y:S01]  /*dc60*/  LDL.LU R225, [R1+0x20] ;  /* 0x0000200001e17983 */ /* 0x000ee20000300800 */
[----:B0-----:R-:W-:Y:S01]  /*dc70*/  F2FP.SATFINITE.E4M3.F32.PACK_AB_MERGE_C R7, RZ, R3, RZ ;  /* 0x00000003ff07723e */ /* 0x001fe200048070ff */
[----:B------:R-:W-:-:S02]  /*dc80*/  FMUL R3, R227, UR20 ;  /* 0x00000014e3037c20 */ /* 0x000fc40008400000 */
[----:B------:R0:W-:Y:S01]  /*dc90*/  @!P6 STG.E.U8 desc[UR14][R30.64+0x39], R5 ;  /* 0x000039051e00e986 */ /* 0x0001e2000c10110e */
[----:B------:R-:W-:-:S03]  /*dca0*/  ISETP.LT.OR P6, PT, R42, 0x42, !P0 ;  /* 0x000000422a00780c */ /* 0x000fc600047c1670 */
[----:B------:R-:W4:Y:S04]  /*dcb0*/  LDL.LU R227, [R1+0x24] ;  /* 0x0000240001e37983 */ /* 0x000f280000300800 */
[----:B------:R-:W4:Y:S04]  /*dcc0*/  LDL.LU R226, [R1+0x28] ;  /* 0x0000280001e27983 */ /* 0x000f280000300800 */
[----:B------:R-:W-:Y:S01]  /*dcd0*/  @!P3 STG.E.U8 desc[UR14][R28.64+0x40], R9 ;  /* 0x000040091c00b986 */ /* 0x000fe2000c10110e */
[C---:B------:R-:W-:Y:S02]  /*dce0*/  ISETP.LT.OR P3, PT, R42.reuse, 0x49, !P1 ;  /* 0x000000492a00780c */ /* 0x040fe40004f61670 */
[----:B0-----:R-:W-:Y:S01]  /*dcf0*/  F2FP.SATFINITE.E4M3.F32.PACK_AB_MERGE_C R5, RZ, R0, RZ ;  /* 0x00000000ff05723e */ /* 0x001fe200048070ff */
[----:B------:R0:W-:Y:S01]  /*dd00*/  @!P2 STG.E.U8 desc[UR14][R28.64+0x41], R7 ;  /* 0x000041071c00a986 */ /* 0x0001e2000c10110e */
[----:B------:R-:W-:-:S03]  /*dd10*/  ISETP.LT.OR P2, PT, R42, 0x4a, !P1 ;  /* 0x0000004a2a00780c */ /* 0x000fc60004f41670 */
[----:B------:R-:W-:Y:S01]  /*dd20*/  @!P5 STG.E.U8 desc[UR14][R30.64+0x40], R13 ;  /* 0x0000400d1e00d986 */ /* 0x000fe2000c10110e */
[----:B------:R-:W-:-:S03]  /*dd30*/  ISETP.LT.OR P5, PT, R42, 0x49, !P0 ;  /* 0x000000492a00780c */ /* 0x000fc600047a1670 */
[----:B------:R1:W-:Y:S01]  /*dd40*/  @!P6 STG.E.U8 desc[UR14][R30.64+0x41], R5 ;  /* 0x000041051e00e986 */ /* 0x0003e2000c10110e */
[----:B0-----:R-:W-:Y:S02]  /*dd50*/  F2FP.SATFINITE.E4M3.F32.PACK_AB_MERGE_C R7, RZ, R2, RZ ;  /* 0x00000002ff07723e */ /* 0x001fe400048070ff */
[----:B------:R-:W-:-:S03]  /*dd60*/  ISETP.LT.OR P6, PT, R42, 0x4a, !P0 ;  /* 0x0000004a2a00780c */ /* 0x000fc600047c1670 */
[----:B------:R0:W-:Y:S01]  /*dd70*/  @!P3 STG.E.U8 desc[UR14][R28.64+0x48], R7 ;  /* 0x000048071c00b986 */ /* 0x0001e2000c10110e */
[----:B------:R-:W-:Y:S02]  /*dd80*/  ISETP.LT.OR P3, PT, R42, 0x51, !P1 ;  /* 0x000000512a00780c */ /* 0x000fe40004f61670 */
[----:B------:R-:W-:Y:S02]  /*dd90*/  F2FP.SATFINITE.E4M3.F32.PACK_AB_MERGE_C R9, RZ, R3, RZ ;  /* 0x00000003ff09723e */ /* 0x000fe400048070ff */
[----:B------:R-:W-:-:S03]  /*dda0*/  F2FP.SATFINITE.E4M3.F32.PACK_AB_MERGE_C R11, RZ, R4, RZ ;  /* 0x00000004ff0b723e */ /* 0x000fc600048070ff */
[----:B------:R0:W-:Y:S04]  /*ddb0*/  @!P2 STG.E.U8 desc[UR14][R28.64+0x49], R9 ;  /* 0x000049091c00a986 */ /* 0x0001e8000c10110e */
[----:B------:R-:W-:Y:S01]  /*ddc0*/  @!P5 STG.E.U8 desc[UR14][R30.64+0x48], R11 ;  /* 0x0000480b1e00d986 */ /* 0x000fe2000c10110e */
[----:B--2---:R-:W-:Y:S01]  /*ddd0*/  FMUL R2, R221, UR20 ;  /* 0x00000014dd027c20 */ /* 0x004fe20008400000 */
[----:B------:R-:W-:Y:S02]  /*dde0*/  FMUL R0, R220, UR20 ;  /* 0x00000014dc007c20 */ /* 0x000fe40008400000 */
[----:B------:R-:W2:Y:S04]  /*ddf0*/  LDL.LU R220, [R1+0x2c] ;  /* 0x00002c0001dc7983 */ /* 0x000ea80000300800 */
[----:B------:R-:W2:Y:S01]  /*de00*/  LDL.LU R221, [R1+0x30] ;  /* 0x0000300001dd7983 */ /* 0x000ea20000300800 */
[----:B-1----:R-:W-:Y:S01]  /*de10*/  F2FP.SATFINITE.E4M3.F32.PACK_AB_MERGE_C R5, RZ, R0, RZ ;  /* 0x00000000ff05723e */ /* 0x002fe200048070ff */
[----:B------:R-:W-:Y:S01]  /*de20*/  FMUL R0, R222, UR20 ;  /* 0x00000014de007c20 */ /* 0x000fe20008400000 */
[----:B------:R-:W-:Y:S01]  /*de30*/  FMUL R3, R223, UR20 ;  /* 0x00000014df037c20 */ /* 0x000fe20008400000 */
[----:B0-----:R-:W-:Y:S01]  /*de40*/  F2FP.SATFINITE.E4M3.F32.PACK_AB_MERGE_C R7, RZ, R2, RZ ;  /* 0x00000002ff07723e */ /* 0x001fe200048070ff */
[----:B------:R-:W2:Y:S02]  /*de50*/  LDL.LU R223, [R1+0x34] ;  /* 0x0000340001df7983 */ /* 0x000ea40000300800 */
[----:B------:R-:W-:-:S02]  /*de60*/  F2FP.SATFINITE.E4M3.F32.PACK_AB_MERGE_C R13, RZ, R0, RZ ;  /* 0x00000000ff0d723e */ /* 0x000fc400048070ff */
[----:B------:R-:W2:Y:S01]  /*de70*/  LDL.LU R222, [R1+0x38] ;  /* 0x0000380001de7983 */ /* 0x000ea20000300800 */
[----:B------:R-:W-:Y:S01]  /*de80*/  F2FP.SATFINITE.E4M3.F32.PACK_AB_MERGE_C R9, RZ, R3, RZ ;  /* 0x00000003ff09723e */ /* 0x000fe200048070ff */
[----:B------:R-:W-:Y:S02]  /*de90*/  FMUL R2, R224, UR20 ;  /* 0x00000014e0027c20 */ /* 0x000fe40008400000 */
[----:B------:R-:W2:Y:S04]  /*dea0*/  LDL.LU R224, [R1+0x3c] ;  /* 0x00003c0001e07983 */ /* 0x000ea80000300800 */
[----:B------:R-:W-:Y:S01]  /*deb0*/  @!P6 STG.E.U8 desc[UR14][R30.64+0x49], R5 ;  /* 0x000049051e00e986 */ /* 0x000fe2000c10110e */
[----:B---3--:R-:W-:-:S03]  /*dec0*/  FMUL R0, R225, UR20 ;  /* 0x00000014e1007c20 */ /* 0x008fc60008400000 */
[----:B------:R0:W-:Y:S04]  /*ded0*/  @!P3 STG.E.U8 desc[UR14][R28.64+0x50], R7 ;  /* 0x000050071c00b986 */ /* 0x0001e8000c10110e */
[----:B------:R-:W3:Y:S01]  /*dee0*/  LDL.LU R225, [R1+0x40] ;  /* 0x0000400001e17983 */ /* 0x000ee20000300800 */
[----:B----4-:R-:W-:-:S03]  /*def0*/  FMUL R3, R227, UR20 ;  /* 0x00000014e3037c20 */ /* 0x010fc60008400000 */
[----:B------:R-:W4:Y:S01]  /*df00*/  LDL.LU R227, [R1+0x44] ;  /* 0x0000440001e37983 */ /* 0x000f220000300800 */
[----:B0-----:R-:W-:Y:S01]  /*df10*/  F2FP.SATFINITE.E4M3.F32.PACK_AB_MERGE_C R7, RZ, R0, RZ ;  /* 0x00000000ff07723e */ /* 0x001fe200048070ff */
[----:B------:R-:W-:Y:S02]  /*df20*/  FMUL R0, R226, UR20 ;  /* 0x00000014e2007c20 */ /* 0x000fe40008400000 */
[----:B------:R-:W4:Y:S01]  /*df30*/  LDL.LU R226, [R1+0x48] ;  /* 0x0000480001e27983 */ /* 0x000f220000300800 */
[C---:B------:R-:W-:Y:S02]  /*df40*/  ISETP.LT.OR P2, PT, R42.reuse, 0x52, !P1 ;  /* 0x000000522a00780c */ /* 0x040fe40004f41670 */
[C---:B------:R-:W-:Y:S01]  /*df50*/  ISETP.LT.OR P6, PT, R42.reuse, 0x52, !P0 ;  /* 0x000000522a00780c */ /* 0x040fe200047c1670 */
[----:B------:R-:W4:Y:S01]  /*df60*/  LDL.LU R218, [R1+0x4c] ;  /* 0x00004c0001da7983 */ /* 0x000f220000300800 */
[----:B------:R-:W-:Y:S02]  /*df70*/  F2FP.SATFINITE.E4M3.F32.PACK_AB_MERGE_C R5, RZ, R2, RZ ;  /* 0x00000002ff05723e */ /* 0x000fe400048070ff */
[----:B------:R-:W-:-:S02]  /*df80*/  ISETP.LT.OR P5, PT, R42, 0x51, !P0 ;  /* 0x000000512a00780c */ /* 0x000fc400047a1670 */
[----:B------:R-:W-:Y:S02]  /*df90*/  F2FP.SATFINITE.E4M3.F32.PACK_AB_MERGE_C R11, RZ, R0, RZ ;  /* 0x00000000ff0b723e */ /* 0x000fe400048070ff */
[----:B------:R-:W-:-:S03]  /*dfa0*/  ISETP.LT.OR P3, PT, R42, 0x59, !P1 ;  /* 0x000000592a00780c */ /* 0x000fc60004f61670 */
[----:B------:R0:W-:Y:S01]  /*dfb0*/  @!P2 STG.E.U8 desc[UR14][R28.64+0x51], R9 ;  /* 0x000051091c00a986 */ /* 0x0001e2000c10110e */
[----:B------:R-:W-:-:S03]  /*dfc0*/  ISETP.LT.OR P2, PT, R42, 0x5a, !P1 ;  /* 0x0000005a2a00780c */ /* 0x000fc60004f41670 */
[----:B------:R1:W-:Y:S01]  /*dfd0*/  @!P6 STG.E.U8 desc[UR14][R30.64+0x51], R5 ;  /* 0x000051051e00e986 */ /* 0x0003e2000c10110e */
[----:B------:R-:W-:-:S03]  /*dfe0*/  ISETP.LT.OR P6, PT, R42, 0x5a, !P0 ;  /* 0x0000005a2a00780c */ /* 0x000fc600047c1670 */
[----:B------:R-:W-:Y:S01]  /*dff0*/  @!P5 STG.E.U8 desc[UR14][R30.64+0x50], R13 ;  /* 0x0000500d1e00d986 */ /* 0x000fe2000c10110e */
[----:B0-----:R-:W-:-:S03]  /*e000*/  F2FP.SATFINITE.E4M3.F32.PACK_AB_MERGE_C R9, RZ, R3, RZ ;  /* 0x00000003ff09723e */ /* 0x001fc600048070ff */
[----:B------:R0:W-:Y:S04]  /*e010*/  @!P3 STG.E.U8 desc[UR14][R28.64+0x58], R7 ;  /* 0x000058071c00b986 */ /* 0x0001e8000c10110e */
[----:B------:R0:W-:Y:S01]  /*e020*/  @!P2 STG.E.U8 desc[UR14][R28.64+0x59], R9 ;  /* 0x000059091c00a986 */ /* 0x0001e2000c10110e */
[----:B--2---:R-:W-:-:S03]  /*e030*/  FMUL R0, R220, UR20 ;  /* 0x00000014dc007c20 */ /* 0x004fc60008400000 */
[----:B------:R-:W2:Y:S01]  /*e040*/  LDL.LU R220, [R1+0x50] ;  /* 0x0000500001dc7983 */ /* 0x000ea20000300800 */
[----:B------:R-:W-:-:S03]  /*e050*/  FMUL R2, R221, UR20 ;  /* 0x00000014dd027c20 */ /* 0x000fc60008400000 */
[----:B------:R-:W2:Y:S01]  /*e060*/  LDL.LU R221, [R1+0x54] ;  /* 0x0000540001dd7983 */ /* 0x000ea20000300800 */
[----:B-1----:R-:W-:Y:S01]  /*e070*/  F2FP.SATFINITE.E4M3.F32.PACK_AB_MERGE_C R5, RZ, R0, RZ ;  /* 0x00000000ff05723e */ /* 0x002fe200048070ff */
[----:B------:R-:W-:Y:S02]  /*e080*/  FMUL R3, R223, UR20 ;  /* 0x00000014df037c20 */ /* 0x000fe40008400000 */
[----:B------:R-:W2:Y:S01]  /*e090*/  LDL.LU R223, [R1+0x58] ;  /* 0x0000580001df7983 */ /* 0x000ea20000300800 */
[----:B0-----:R-:W-:Y:S01]  /*e0a0*/  F2FP.SATFINITE.E4M3.F32.PACK_AB_MERGE_C R7, RZ, R2, RZ ;  /* 0x00000002ff07723e */ /* 0x001fe200048070ff */
[----:B------:R-:W-:Y:S01]  /*e0b0*/  FMUL R4, R222, UR20 ;  /* 0x00000014de047c20 */ /* 0x000fe20008400000 */
[----:B------:R-:W-:Y:S01]  /*e0c0*/  F2FP.SATFINITE.E4M3.F32.PACK_AB_MERGE_C R9, RZ, R3, RZ ;  /* 0x00000003ff09723e */ /* 0x000fe200048070ff */
[----:B------:R-:W2:Y:S01]  /*e0d0*/  LDL.LU R222, [R1+0x5c] ;  /* 0x00005c0001de7983 */ /* 0x000ea20000300800 */
[----:B------:R-:W-:-:S03]  /*e0e0*/  FMUL R0, R224, UR20 ;  /* 0x00000014e0007c20 */ /* 0x000fc60008400000 */
[----:B------:R0:W-:Y:S04]  /*e0f0*/  @!P6 STG.E.U8 desc[UR14][R30.64+0x59], R5 ;  /* 0x000059051e00e986 */ /* 0x0001e8000c10110e */
[----:B------:R-:W2:Y:S01]  /*e100*/  LDL.LU R224, [R1+0x60] ;  /* 0x0000600001e07983 */ /* 0x000ea20000300800 */
[----:B0-----:R-:W-:Y:S01]  /*e110*/  F2FP.SATFINITE.E4M3.F32.PACK_AB_MERGE_C R5, RZ, R0, RZ ;  /* 0x00000000ff05723e */ /* 0x001fe200048070ff */
[----:B---3--:R-:W-:Y:S02]  /*e120*/  FMUL R2, R225, UR20 ;  /* 0x00000014e1027c20 */ /* 0x008fe40008400000 */
[----:B------:R-:W3:Y:S01]  /*e130*/  LDL.LU R225, [R1+0x64] ;  /* 0x0000640001e17983 */ /* 0x000ee20000300800 */
[----:B----4-:R-:W-:-:S03]  /*e140*/  FMUL R3, R227, UR20 ;  /* 0x00000014e3037c20 */ /* 0x010fc60008400000 */
[----:B------:R-:W4:Y:S01]  /*e150*/  LDL.LU R227, [R1+0x68] ;  /* 0x0000680001e37983 */ /* 0x000f220000300800 */
[----:B------:R-:W-:-:S03]  /*e160*/  FMUL R0, R226, UR20 ;  /* 0x00000014e2007c20 */ /* 0x000fc60008400000 */
[----:B------:R-:W4:Y:S01]  /*e170*/  LDL.LU R226, [R1+0x6c] ;  /* 0x00006c0001e27983 */ /* 0x000f220000300800 */
[C---:B------:R-:W-:Y:S02]  /*e180*/  ISETP.LT.OR P5, PT, R42.reuse, 0x59, !P0 ;  /* 0x000000592a00780c */ /* 0x040fe400047a1670 */
[C---:B------:R-:W-:Y:S02]  /*e190*/  ISETP.LT.OR P2, PT, R42.reuse, 0x62, !P1 ;  /* 0x000000622a00780c */ /* 0x040fe40004f41670 */
[C---:B------:R-:W-:Y:S02]  /*e1a0*/  ISETP.LT.OR P3, PT, R42.reuse, 0x61, !P1 ;  /* 0x000000612a00780c */ /* 0x040fe40004f61670 */
[----:B------:R-:W-:-:S07]  /*e1b0*/  ISETP.LT.OR P6, PT, R42, 0x62, !P0 ;  /* 0x000000622a00780c */ /* 0x000fce00047c1670 */
[----:B------:R-:W-:Y:S01]  /*e1c0*/  @!P5 STG.E.U8 desc[UR14][R30.64+0x58], R11 ;  /* 0x0000580b1e00d986 */ /* 0x000fe2000c10110e */
[----:B------:R-:W-:-:S03]  /*e1d0*/  ISETP.LT.OR P5, PT, R42, 0x61, !P0 ;  /* 0x000000612a00780c */ /* 0x000fc600047a1670 */
[----:B------:R0:W-:Y:S01]  /*e1e0*/  @!P2 STG.E.U8 desc[UR14][R28.64+0x61], R9 ;  /* 0x000061091c00a986 */ /* 0x0001e2000c10110e */
[----:B------:R-:W-:-:S03]  /*e1f0*/  ISETP.LT.OR P2, PT, R42, 0x6a, !P1 ;  /* 0x0000006a2a00780c */ /* 0x000fc60004f41670 */
[----:B------:R1:W-:Y:S01]  /*e200*/  @!P3 STG.E.U8 desc[UR14][R28.64+0x60], R7 ;  /* 0x000060071c00b986 */ /* 0x0003e2000c10110e */
[----:B------:R-:W-:Y:S02]  /*e210*/  ISETP.LT.OR P3, PT, R42, 0x69, !P1 ;  /* 0x000000692a00780c */ /* 0x000fe40004f61670 */
[----:B------:R-:W-:Y:S01]  /*e220*/  F2FP.SATFINITE.E4M3.F32.PACK_AB_MERGE_C R13, RZ, R4, RZ ;  /* 0x00000004ff0d723e */ /* 0x000fe200048070ff */
[----:B------:R1:W-:Y:S01]  /*e230*/  @!P6 STG.E.U8 desc[UR14][R30.64+0x61], R5 ;  /* 0x000061051e00e986 */ /* 0x0003e2000c10110e */
[----:B0-----:R-:W-:-:S03]  /*e240*/  F2FP.SATFINITE.E4M3.F32.PACK_AB_MERGE_C R9, RZ, R3, RZ ;  /* 0x00000003ff09723e */ /* 0x001fc600048070ff */
[----:B------:R-:W-:Y:S01]  /*e250*/  @!P5 STG.E.U8 desc[UR14][R30.64+0x60], R13 ;  /* 0x0000600d1e00d986 */ /* 0x000fe2000c10110e */
[----:B-1----:R-:W-:-:S03]  /*e260*/  F2FP.SATFINITE.E4M3.F32.PACK_AB_MERGE_C R7, RZ, R2, RZ ;  /* 0x00000002ff07723e */ /* 0x002fc600048070ff */
[----:B------:R-:W-:Y:S01]  /*e270*/  @!P2 STG.E.U8 desc[UR14][R28.64+0x69], R9 ;  /* 0x000069091c00a986 */ /* 0x000fe2000c10110e */
[C---:B------:R-:W-:Y:S02]  /*e280*/  ISETP.LT.OR P5, PT, R42.reuse, 0x69, !P0 ;  /* 0x000000692a00780c */ /* 0x040fe400047a1670 */
[C---:B------:R-:W-:Y:S01]  /*e290*/  ISETP.LT.OR P6, PT, R42.reuse, 0x6a, !P0 ;  /* 0x0000006a2a00780c */ /* 0x040fe200047c1670 */
[----:B------:R0:W-:Y:S01]  /*e2a0*/  @!P3 STG.E.U8 desc[UR14][R28.64+0x68], R7 ;  /* 0x000068071c00b986 */ /* 0x0001e2000c10110e */
[----:B------:R-:W-:Y:S01]  /*e2b0*/  ISETP.LT.OR P2, PT, R42, 0x72, !P1 ;  /* 0x000000722a00780c */ /* 0x000fe20004f41670 */
[----:B------:R-:W-:Y:S01]  /*e2c0*/  FMUL R2, R218, UR20 ;  /* 0x00000014da027c20 */ /* 0x000fe20008400000 */
[----:B------:R-:W-:Y:S02]  /*e2d0*/  ISETP.LT.OR P3, PT, R42, 0x71, !P1 ;  /* 0x000000712a00780c */ /* 0x000fe40004f61670 */
[----:B------:R-:W-:Y:S02]  /*e2e0*/  F2FP.SATFINITE.E4M3.F32.PACK_AB_MERGE_C R11, RZ, R0, RZ ;  /* 0x00000000ff0b723e */ /* 0x000fe400048070ff */
[----:B------:R-:W-:-:S03]  /*e2f0*/  F2FP.SATFINITE.E4M3.F32.PACK_AB_MERGE_C R5, RZ, R2, RZ ;  /* 0x00000002ff05723e */ /* 0x000fc600048070ff */
[----:B------:R-:W-:Y:S01]  /*e300*/  @!P5 STG.E.U8 desc[UR14][R30.64+0x68], R11 ;  /* 0x0000680b1e00d986 */ /* 0x000fe2000c10110e */
[----:B------:R-:W-:-:S03]  /*e310*/  ISETP.LT.OR P5, PT, R42, 0x71, !P0 ;  /* 0x000000712a00780c */ /* 0x000fc600047a1670 */
[----:B------:R-:W-:Y:S01]  /*e320*/  @!P6 STG.E.U8 desc[UR14][R30.64+0x69], R5 ;  /* 0x000069051e00e986 */ /* 0x000fe2000c10110e */
[----:B------:R-:W-:Y:S01]  /*e330*/  ISETP.LT.OR P6, PT, R42, 0x72, !P0 ;  /* 0x000000722a00780c */ /* 0x000fe200047c1670 */
[----:B--2---:R-:W-:Y:S01]  /*e340*/  FMUL R0, R220, UR20 ;  /* 0x00000014dc007c20 */ /* 0x004fe20008400000 */
[----:B------:R-:W-:-:S04]  /*e350*/  FMUL R3, R221, UR20 ;  /* 0x00000014dd037c20 */ /* 0x000fc80008400000 */
[----:B0-----:R-:W-:Y:S02]  /*e360*/  F2FP.SATFINITE.E4M3.F32.PACK_AB_MERGE_C R7, RZ, R0, RZ ;  /* 0x00000000ff07723e */ /* 0x001fe400048070ff */
[----:B------:R-:W-:Y:S01]  /*e370*/  F2FP.SATFINITE.E4M3.F32.PACK_AB_MERGE_C R9, RZ, R3, RZ ;  /* 0x00000003ff09723e */ /* 0x000fe200048070ff */
[----:B------:R-:W-:Y:S02]  /*e380*/  FMUL R0, R223, UR20 ;  /* 0x00000014df007c20 */ /* 0x000fe40008400000 */
[----:B------:R0:W-:Y:S01]  /*e390*/  @!P3 STG.E.U8 desc[UR14][R28.64+0x70], R7 ;  /* 0x000070071c00b986 */ /* 0x0001e2000c10110e */
[----:B------:R-:W-:-:S03]  /*e3a0*/  ISETP.LT.OR P3, PT, R42, 0x79, !P0 ;  /* 0x000000792a00780c */ /* 0x000fc60004761670 */
[----:B------:R1:W-:Y:S01]  /*e3b0*/  @!P2 STG.E.U8 desc[UR14][R28.64+0x71], R9 ;  /* 0x000071091c00a986 */ /* 0x0003e2000c10110e */
[C---:B------:R-:W-:Y:S02]  /*e3c0*/  ISETP.LT.OR P2, PT, R42.reuse, 0x79, !P1 ;  /* 0x000000792a00780c */ /* 0x040fe40004f41670 */
[----:B------:R-:W-:Y:S02]  /*e3d0*/  ISETP.LT.OR P1, PT, R42, 0x7a, !P1 ;  /* 0x0000007a2a00780c */ /* 0x000fe40004f21670 */
[----:B------:R-:W-:Y:S01]  /*e3e0*/  F2FP.SATFINITE.E4M3.F32.PACK_AB_MERGE_C R13, RZ, R0, RZ ;  /* 0x00000000ff0d723e */ /* 0x000fe200048070ff */
[----:B------:R-:W-:Y:S01]  /*e3f0*/  FMUL R0, R222, UR20 ;  /* 0x00000014de007c20 */ /* 0x000fe20008400000 */
[----:B------:R-:W-:Y:S01]  /*e400*/  ISETP.LT.OR P0, PT, R42, 0x7a, !P0 ;  /* 0x0000007a2a00780c */ /* 0x000fe20004701670 */
[----:B------:R-:W-:-:S03]  /*e410*/  FMUL R2, R224, UR20 ;  /* 0x00000014e0027c20 */ /* 0x000fc60008400000 */
[----:B0-----:R-:W-:Y:S02]  /*e420*/  F2FP.SATFINITE.E4M3.F32.PACK_AB_MERGE_C R7, RZ, R0, RZ ;  /* 0x00000000ff07723e */ /* 0x001fe400048070ff */
[----:B-1----:R-:W-:Y:S01]  /*e430*/  F2FP.SATFINITE.E4M3.F32.PACK_AB_MERGE_C R9, RZ, R2, RZ ;  /* 0x00000002ff09723e */ /* 0x002fe200048070ff */
[----:B---3--:R-:W-:Y:S01]  /*e440*/  FMUL R3, R225, UR20 ;  /* 0x00000014e1037c20 */ /* 0x008fe20008400000 */
[----:B----4-:R-:W-:Y:S01]  /*e450*/  FMUL R4, R227, UR20 ;  /* 0x00000014e3047c20 */ /* 0x010fe20008400000 */
[----:B------:R-:W-:-:S03]  /*e460*/  FMUL R5, R226, UR20 ;  /* 0x00000014e2057c20 */ /* 0x000fc60008400000 */
[----:B------:R-:W-:Y:S02]  /*e470*/  F2FP.SATFINITE.E4M3.F32.PACK_AB_MERGE_C R3, RZ, R3, RZ ;  /* 0x00000003ff03723e */ /* 0x000fe400048070ff */
[----:B------:R-:W-:Y:S02]  /*e480*/  F2FP.SATFINITE.E4M3.F32.PACK_AB_MERGE_C R11, RZ, R4, RZ ;  /* 0x00000004ff0b723e */ /* 0x000fe400048070ff */
[----:B------:R-:W-:Y:S01]  /*e490*/  F2FP.SATFINITE.E4M3.F32.PACK_AB_MERGE_C R5, RZ, R5, RZ ;  /* 0x00000005ff05723e */ /* 0x000fe200048070ff */
[----:B------:R0:W-:Y:S04]  /*e4a0*/  @!P5 STG.E.U8 desc[UR14][R30.64+0x70], R13 ;  /* 0x0000700d1e00d986 */ /* 0x0001e8000c10110e */
[----:B------:R0:W-:Y:S04]  /*e4b0*/  @!P6 STG.E.U8 desc[UR14][R30.64+0x71], R7 ;  /* 0x000071071e00e986 */ /* 0x0001e8000c10110e */
[----:B------:R0:W-:Y:S04]  /*e4c0*/  @!P2 STG.E.U8 desc[UR14][R28.64+0x78], R9 ;  /* 0x000078091c00a986 */ /* 0x0001e8000c10110e */
[----:B------:R0:W-:Y:S04]  /*e4d0*/  @!P1 STG.E.U8 desc[UR14][R28.64+0x79], R3 ;  /* 0x000079031c009986 */ /* 0x0001e8000c10110e */
[----:B------:R0:W-:Y:S04]  /*e4e0*/  @!P3 STG.E.U8 desc[UR14][R30.64+0x78], R11 ;  /* 0x0000780b1e00b986 */ /* 0x0001e8000c10110e */
[----:B------:R0:W-:Y:S02]  /*e4f0*/  @!P0 STG.E.U8 desc[UR14][R30.64+0x79], R5 ;  /* 0x000079051e008986 */ /* 0x0001e4000c10110e */
.L_x_289:
[----:B------:R-:W-:Y:S05]  /*e500*/  BSYNC B0 ;  /* 0x0000000000007941 */ /* 0x000fea0003800000 */
.L_x_31:
[----:B0-----:R-:W2:Y:S04]  /*e510*/  LDL.LU R3, [R1+0x70] ;  /* 0x0000700001037983 */ /* 0x001ea80000300800 */
[----:B-----5:R-:W2:Y:S01]  /*e520*/  LDL.LU R2, [R1+0x74] ;  /* 0x0000740001027983 */ /* 0x020ea20000300800 */
[----:B------:R-:W-:Y:S01]  /*e530*/  ULDC UR6, c[0x0][0xc] ;  /* 0x0000030000067ab9 */ /* 0x000fe20000000800 */
[----:B------:R-:W-:Y:S01]  /*e540*/  ULDC UR7, c[0x0][0x10] ;  /* 0x0000040000077ab9 */ /* 0x000fe20000000800 */
[----:B------:R-:W2:Y:S01]  /*e550*/  LDC R5, c[0x0][0x14] ;  /* 0x00000500ff057b82 */ /* 0x000ea20000000800 */
[----:B------:R-:W-:Y:S01]  /*e560*/  UIMAD.WIDE.U32 UR6, UR6, UR7, URZ ;  /* 0x00000007060672a5 */ /* 0x000fe2000f8e003f */
[----:B------:R-:W-:Y:S01]  /*e570*/  PRMT R0, RZ, 0x7610, R0 ;  /* 0x00007610ff007816 */ /* 0x000fe20000000000 */
[----:B------:R-:W-:-:S04]  /*e580*/  UMOV UR12, 0xffffffff ;  /* 0xffffffff000c7882 */ /* 0x000fc80000000000 */
[----:B--2---:R-:W-:-:S04]  /*e590*/  IMAD.WIDE.U32 R2, R5, UR6, R2 ;  /* 0x0000000605027c25 */ /* 0x004fc8000f8e0002 */
[----:B------:R-:W-:Y:S01]  /*e5a0*/  IMAD R5, R5, UR7, RZ ;  /* 0x0000000705057c24 */ /* 0x000fe2000f8e02ff */
[----:B------:R-:W-:Y:S01]  /*e5b0*/  ULDC.64 UR6, c[0x0][0x650] ;  /* 0x0001940000067ab9 */ /* 0x000fe20000000a00 */
[----:B------:R-:W-:Y:S01]  /*e5c0*/  IMAD.MOV.U32 R19, RZ, RZ, R2 ;  /* 0x000000ffff137224 */ /* 0x000fe200078e0002 */
[----:B------:R-:W-:Y:S01]  /*e5d0*/  ISETP.GE.U32.AND P0, PT, R2, UR6, PT ;  /* 0x0000000602007c0c */ /* 0x000fe2000bf06070 */
[----:B------:R-:W-:Y:S02]  /*e5e0*/  IMAD.IADD R22, R3, 0x1, R5 ;  /* 0x0000000103167824 */ /* 0x000fe400078e0205 */
[----:B------:R-:W-:-:S03]  /*e5f0*/  IMAD.MOV.U32 R2, RZ, RZ, -0x1 ;  /* 0xffffffffff027424 */ /* 0x000fc600078e00ff */
[----:B------:R0:W-:Y:S01]  /*e600*/  STL [R1+0x70], R22 ;  /* 0x0000701601007387 */ /* 0x0001e20000100800 */
[----:B------:R-:W-:-:S03]  /*e610*/  ISETP.GE.U32.AND.EX P0, PT, R22, UR7, PT, P0 ;  /* 0x0000000716007c0c */ /* 0x000fc6000bf06100 */
[----:B------:R0:W-:Y:S04]  /*e620*/  STL [R1+0x74], R19 ;  /* 0x0000741301007387 */ /* 0x0001e80000100800 */
[----:B------:R0:W-:Y:S06]  /*e630*/  STL [R1+0x7c], R2 ;  /* 0x00007c0201007387 */ /* 0x0001ec0000100800 */
[----:B------:R-:W-:Y:S05]  /*e640*/  @P0 BRA `(.L_x_290) ;  /* 0x00000004006c0947 */ /* 0x000fea0003800000 */
[----:B------:R-:W2:Y:S01]  /*e650*/  S2R R14, SR_CTAID.X ;  /* 0x00000000000e7919 */ /* 0x000ea20000002500 */
[----:B------:R-:W5:Y:S01]  /*e660*/  LDC.64 R8, c[0x0][0x628] ;  /* 0x00018a00ff087b82 */ /* 0x000f620000000a00 */
[----:B------:R-:W-:Y:S01]  /*e670*/  ULDC UR6, c[0x0][0x150] ;  /* 0x0000540000067ab9 */ /* 0x000fe20000000800 */
[----:B------:R-:W-:Y:S01]  /*e680*/  IMAD.MOV.U32 R6, RZ, RZ, R19 ;  /* 0x000000ffff067224 */ /* 0x000fe200078e0013 */
[----:B------:R-:W0:Y:S01]  /*e690*/  S2R R16, SR_CTAID.Y ;  /* 0x0000000000107919 */ /* 0x000e220000002600 */
[----:B------:R-:W-:-:S04]  /*e6a0*/  IMAD.MOV.U32 R7, RZ, RZ, R22 ;  /* 0x000000ffff077224 */ /* 0x000fc800078e0016 */
[----:B------:R-:W0:Y:S08]  /*e6b0*/  LDC R17, c[0x0][0x144] ;  /* 0x00005100ff117b82 */ /* 0x000e300000000800 */
[----:B------:R-:W0:Y:S08]  /*e6c0*/  LDC R10, c[0x0][0x630] ;  /* 0x00018c00ff0a7b82 */ /* 0x000e300000000800 */
[----:B------:R-:W0:Y:S01]  /*e6d0*/  LDC.64 R12, c[0x0][0x620] ;  /* 0x00018800ff0c7b82 */ /* 0x000e220000000a00 */
[----:B-----5:R-:W-:-:S04]  /*e6e0*/  ISETP.NE.U32.AND P0, PT, R8, RZ, PT ;  /* 0x000000ff0800720c */ /* 0x020fc80003f05070 */
[----:B------:R-:W-:Y:S02]  /*e6f0*/  ISETP.NE.AND.EX P0, PT, R9, RZ, PT, P0 ;  /* 0x000000ff0900720c */ /* 0x000fe40003f05300 */
[----:B--2---:R-:W-:-:S05]  /*e700*/  I2FP.F32.U32 R0, R14 ;  /* 0x0000000e00007245 */ /* 0x004fca0000201000 */
[----:B------:R-:W-:-:S04]  /*e710*/  FMUL R0, R0, UR6 ;  /* 0x0000000600007c20 */ /* 0x000fc80008400000 */
[----:B------:R2:W0:Y:S02]  /*e720*/  F2I.U32.TRUNC.NTZ R15, R0 ;  /* 0x00000000000f7305 */ /* 0x000424000020f000 */
[----:B------:R-:W-:Y:S05]  /*e730*/  @!P0 BRA `(.L_x_291) ;  /* 0x0000000000288947 */ /* 0x000fea0003800000 */
[----:B--2---:R-:W2:Y:S02]  /*e740*/  LDC R0, c[0x0][0x634] ;  /* 0x00018d00ff007b82 */ /* 0x004ea40000000800 */
[----:B--2---:R-:W-:-:S05]  /*e750*/  IADD3 R7, P0, R19, R0, RZ ;  /* 0x0000000013077210 */ /* 0x004fca0007f1e0ff */
[----:B------:R-:W-:-:S04]  /*e760*/  IMAD.X R11, RZ, RZ, R22, P0 ;  /* 0x000000ffff0b7224 */ /* 0x000fc800000e0616 */
[----:B0-----:R-:W-:-:S04]  /*e770*/  IMAD.WIDE.U32 R2, R11, R8, RZ ;  /* 0x000000080b027225 */ /* 0x001fc800078e00ff */
[----:B------:R-:W-:-:S04]  /*e780*/  IMAD.WIDE.U32 R4, P0, R7, R9, R2 ;  /* 0x0000000907047225 */ /* 0x000fc80007800002 */
[----:B------:R-:W-:-:S04]  /*e790*/  IMAD.WIDE.U32 R2, R7, R8, RZ ;  /* 0x0000000807027225 */ /* 0x000fc800078e00ff */
[----:B------:R-:W-:Y:S01]  /*e7a0*/  IMAD.X R7, RZ, RZ, RZ, P0 ;  /* 0x000000ffff077224 */ /* 0x000fe200000e06ff */
[----:B------:R-:W-:Y:S01]  /*e7b0*/  IADD3 RZ, P0, R3, R4, RZ ;  /* 0x0000000403ff7210 */ /* 0x000fe20007f1e0ff */
[----:B------:R-:W-:-:S04]  /*e7c0*/  IMAD.MOV.U32 R6, RZ, RZ, R5 ;  /* 0x000000ffff067224 */ /* 0x000fc800078e0005 */
[----:B------:R-:W-:-:S08]  /*e7d0*/  IMAD.WIDE.U32.X R6, R11, R9, R6, P0 ;  /* 0x000000090b067225 */ /* 0x000fd000000e0406 */
.L_x_291:
[-CC-:B0-----:R-:W-:Y:S01]  /*e7e0*/  SHF.R.U64 R24, R6, R10.reuse, R7.reuse ;  /* 0x0000000a06187219 */ /* 0x181fe20000001207 */
[----:B------:R-:W0:Y:S01]  /*e7f0*/  LDC.64 R20, c[0x0][0x640] ;  /* 0x00019000ff147b82 */ /* 0x000e220000000a00 */
[----:B--2---:R-:W-:Y:S01]  /*e800*/  SHF.R.U32.HI R0, RZ, R10, R7 ;  /* 0x0000000aff007219 */ /* 0x004fe20000011607 */
[----:B------:R-:W-:Y:S01]  /*e810*/  IMAD.MOV.U32 R2, RZ, RZ, R19 ;  /* 0x000000ffff027224 */ /* 0x000fe200078e0013 */
[----:B------:R-:W-:Y:S01]  /*e820*/  IADD3 R5, P0, RZ, -R24, RZ ;  /* 0x80000018ff057210 */ /* 0x000fe20007f1e0ff */
[----:B------:R-:W-:Y:S01]  /*e830*/  IMAD.MOV R15, RZ, RZ, -R15 ;  /* 0x000000ffff0f7224 */ /* 0x000fe200078e0a0f */
[----:B------:R-:W-:Y:S01]  /*e840*/  ULDC UR6, c[0x0][0x154] ;  /* 0x0000550000067ab9 */ /* 0x000fe20000000800 */
[----:B------:R-:W-:Y:S02]  /*e850*/  IMAD.MOV.U32 R7, RZ, RZ, 0x1 ;  /* 0x00000001ff077424 */ /* 0x000fe400078e00ff */
[----:B------:R-:W2:Y:S01]  /*e860*/  LDC R4, c[0x0][0x618] ;  /* 0x00018600ff047b82 */ /* 0x000ea20000000800 */
[----:B------:R-:W-:-:S02]  /*e870*/  IMAD.X R3, RZ, RZ, ~R0, P0 ;  /* 0x000000ffff037224 */ /* 0x000fc400000e0e00 */
[----:B------:R-:W-:Y:S02]  /*e880*/  IMAD R15, R17, R15, R14 ;  /* 0x0000000f110f7224 */ /* 0x000fe400078e020e */
[-C--:B------:R-:W-:Y:S02]  /*e890*/  IMAD R0, R3, R12.reuse, RZ ;  /* 0x0000000c03007224 */ /* 0x080fe400078e02ff */
[----:B------:R-:W-:Y:S01]  /*e8a0*/  IMAD.MOV.U32 R3, RZ, RZ, R22 ;  /* 0x000000ffff037224 */ /* 0x000fe200078e0016 */
[----:B------:R-:W5:Y:S01]  /*e8b0*/  LDC R6, c[0x0][0x608] ;  /* 0x00018200ff067b82 */ /* 0x000f620000000800 */
[----:B------:R-:W-:-:S04]  /*e8c0*/  IMAD.WIDE.U32 R2, R5, R12, R2 ;  /* 0x0000000c05027225 */ /* 0x000fc800078e0002 */
[----:B------:R-:W-:-:S03]  /*e8d0*/  IMAD R5, R5, R13, R0 ;  /* 0x0000000d05057224 */ /* 0x000fc600078e0200 */
[----:B------:R-:W1:Y:S01]  /*e8e0*/  LDC R18, c[0x0][0x658] ;  /* 0x00019600ff127b82 */ /* 0x000e620000000800 */
[----:B------:R-:W-:Y:S01]  /*e8f0*/  I2FP.F32.U32 R0, R16 ;  /* 0x0000001000007245 */ /* 0x000fe20000201000 */
[----:B------:R-:W-:Y:S01]  /*e900*/  IMAD.IADD R3, R3, 0x1, R5 ;  /* 0x0000000103037824 */ /* 0x000fe200078e0205 */
[----:B0-----:R-:W-:Y:S01]  /*e910*/  ISETP.NE.U32.AND P0, PT, R20, RZ, PT ;  /* 0x000000ff1400720c */ /* 0x001fe20003f05070 */
[----:B------:R-:W-:Y:S02]  /*e920*/  IMAD.MOV.U32 R5, RZ, RZ, -0x1 ;  /* 0xffffffffff057424 */ /* 0x000fe400078e00ff */
[----:B------:R-:W-:Y:S02]  /*e930*/  FMUL R0, R0, UR6 ;  /* 0x0000000600007c20 */ /* 0x000fe40008400000 */
[----:B------:R-:W0:Y:S01]  /*e940*/  LDC R13, c[0x0][0x148] ;  /* 0x00005200ff0d7b82 */ /* 0x000e220000000800 */
[----:B--2---:R-:W-:Y:S01]  /*e950*/  SHF.R.U64 R10, R2, R4, R3 ;  /* 0x00000004020a7219 */ /* 0x004fe20000001203 */
[----:B------:R2:W0:Y:S01]  /*e960*/  F2I.U32.TRUNC.NTZ R12, R0 ;  /* 0x00000000000c7305 */ /* 0x000422000020f000 */
[----:B------:R-:W-:-:S02]  /*e970*/  ISETP.NE.AND.EX P0, PT, R21, RZ, PT, P0 ;  /* 0x000000ff1500720c */ /* 0x000fc40003f05300 */
[----:B------:R-:W-:-:S03]  /*e980*/  SHF.R.U32.HI R3, RZ, R4, R3 ;  /* 0x00000004ff037219 */ /* 0x000fc60000011603 */
[----:B------:R-:W0:Y:S01]  /*e990*/  LDC R14, c[0x0][0x600] ;  /* 0x00018000ff0e7b82 */ /* 0x000e220000000800 */
[-CC-:B-----5:R-:W-:Y:S02]  /*e9a0*/  SHF.R.U64 R8, R10, R6.reuse, R3.reuse ;  /* 0x000000060a087219 */ /* 0x1a0fe40000001203 */
[----:B------:R-:W-:-:S05]  /*e9b0*/  SHF.R.U32.HI R3, RZ, R6, R3 ;  /* 0x00000006ff037219 */ /* 0x000fca0000011603 */
[----:B------:R-:W0:Y:S01]  /*e9c0*/  LDC R19, c[0x0][0x648] ;  /* 0x00019200ff137b82 */ /* 0x000e220000000800 */
[-CC-:B-1----:R-:W-:Y:S02]  /*e9d0*/  SHF.R.U64 R11, R8, R18.reuse, R3.reuse ;  /* 0x00000012080b7219 */ /* 0x182fe40000001203 */
[-C--:B------:R-:W-:Y:S02]  /*e9e0*/  SHF.L.U32 R5, R5, R18.reuse, RZ ;  /* 0x0000001205057219 */ /* 0x080fe400000006ff */
[-C--:B------:R-:W-:Y:S01]  /*e9f0*/  SHF.R.U32.HI R3, RZ, R18.reuse, R3 ;  /* 0x00000012ff037219 */ /* 0x080fe20000011603 */
[----:B------:R-:W-:Y:S01]  /*ea00*/  IMAD.MOV.U32 R2, RZ, RZ, R11 ;  /* 0x000000ffff027224 */ /* 0x000fe200078e000b */
[----:B------:R-:W-:Y:S01]  /*ea10*/  SHF.L.U32 R40, R7, R18, RZ ;  /* 0x0000001207287219 */ /* 0x000fe200000006ff */
[----:B------:R-:W1:Y:S01]  /*ea20*/  LDC R22, c[0x0][0x638] ;  /* 0x00018e00ff167b82 */ /* 0x000e620000000800 */
[----:B------:R-:W-:-:S07]  /*ea30*/  LOP3.LUT R17, RZ, R5, RZ, 0x33, !PT ;  /* 0x00000005ff117212 */ /* 0x000fce00078e33ff */
[----:B------:R-:W0:Y:S01]  /*ea40*/  LDC R23, c[0x0][0x610] ;  /* 0x00018400ff177b82 */ /* 0x000e220000000800 */
[----:B--2---:R-:W-:Y:S05]  /*ea50*/  @!P0 BRA `(.L_x_292) ;  /* 0x0000000000288947 */ /* 0x004fea0003800000 */
[----:B------:R-:W2:Y:S02]  /*ea60*/  LDC R0, c[0x0][0x64c] ;  /* 0x00019300ff007b82 */ /* 0x000ea40000000800 */
[----:B--2---:R-:W-:-:S05]  /*ea70*/  IADD3 R7, P0, R11, R0, RZ ;  /* 0x000000000b077210 */ /* 0x004fca0007f1e0ff */
        /* <DEDUP_REMOVED lines=8> */
.L_x_292:
[----:B0-----:R-:W-:Y:S01]  /*eb00*/  SHF.R.U64 R0, R2, R19, R3 ;  /* 0x0000001302007219 */ /* 0x001fe20000001203 */
[----:B------:R-:W-:Y:S01]  /*eb10*/  VIADD R3, R14, 0xffffffff ;  /* 0xffffffff0e037836 */ /* 0x000fe20000000000 */
[----:B------:R-:W-:Y:S01]  /*eb20*/  LOP3.LUT R5, R8, R17, RZ, 0xc0, !PT ;  /* 0x0000001108057212 */ /* 0x000fe200078ec0ff */
[----:B------:R-:W-:Y:S01]  /*eb30*/  IMAD.MOV R12, RZ, RZ, -R12 ;  /* 0x000000ffff0c7224 */ /* 0x000fe200078e0a0c */
[----:B------:R-:W-:Y:S01]  /*eb40*/  R2UR UR12, R24 ;  /* 0x00000000180c72ca */ /* 0x000fe200000e0000 */
[----:B------:R-:W-:Y:S01]  /*eb50*/  IMAD.MOV R2, RZ, RZ, -R0 ;  /* 0x000000ffff027224 */ /* 0x000fe200078e0a00 */
[----:B------:R-:W-:Y:S01]  /*eb60*/  LOP3.LUT R3, R10, R3, RZ, 0xc0, !PT ;  /* 0x000000030a037212 */ /* 0x000fe200078ec0ff */
[----:B------:R-:W-:Y:S02]  /*eb70*/  IMAD R40, R40, R0, R5 ;  /* 0x0000000028287224 */ /* 0x000fe400078e0205 */
[----:B------:R-:W-:Y:S02]  /*eb80*/  @P4 IMAD R15, R13, R12, R16 ;  /* 0x0000000c0d0f4224 */ /* 0x000fe400078e0210 */
[----:B-1----:R-:W-:-:S02]  /*eb90*/  IMAD R0, R2, R22, R11 ;  /* 0x0000001602007224 */ /* 0x002fc400078e020b */
[----:B------:R-:W-:Y:S02]  /*eba0*/  IMAD R40, R40, R23, R15 ;  /* 0x0000001728287224 */ /* 0x000fe400078e020f */
[----:B------:R-:W-:Y:S02]  /*ebb0*/  IMAD R3, R0, R14, R3 ;  /* 0x0000000e00037224 */ /* 0x000fe400078e0203 */
[----:B------:R-:W-:-:S03]  /*ebc0*/  IMAD.MOV.U32 R0, RZ, RZ, 0x1 ;  /* 0x00000001ff007424 */ /* 0x000fc600078e00ff */
[----:B------:R-:W-:Y:S02]  /*ebd0*/  SEL R2, R3, R40, !P4 ;  /* 0x0000002803027207 */ /* 0x000fe40006000000 */
[----:B------:R-:W-:-:S03]  /*ebe0*/  SEL R40, R40, R3, !P4 ;  /* 0x0000000328287207 */ /* 0x000fc60006000000 */
[----:B------:R2:W-:Y:S04]  /*ebf0*/  STL [R1+0x7c], R2 ;  /* 0x00007c0201007387 */ /* 0x0005e80000100800 */
.L_x_290:
[----:B------:R0:W-:Y:S01]  /*ec00*/  STL [R1+0x78], R40 ;  /* 0x0000782801007387 */ /* 0x0001e20000100800 */
[----:B------:R-:W-:-:S13]  /*ec10*/  LOP3.LUT P0, RZ, R0, 0xff, RZ, 0xc0, !PT ;  /* 0x000000ff00ff7812 */ /* 0x000fda000780c0ff */
[----:B0-----:R-:W-:Y:S05]  /*ec20*/  @P0 BRA `(.L_x_293) ;  /* 0xffffff2400040947 */ /* 0x001fea000383ffff */
[----:B------:R-:W-:Y:S05]  /*ec30*/  EXIT ;  /* 0x000000000000794d */ /* 0x000fea0003800000 */
.L_x_3:
[----:B------:R-:W2:Y:S01]  /*ec40*/  LDL R16, [R1+0x74] ;  /* 0x0000740001107983 */ /* 0x000ea20000100800 */
[----:B------:R-:W-:-:S03]  /*ec50*/  ULDC.64 UR4, c[0x0][0x650] ;  /* 0x0001940000047ab9 */ /* 0x000fc60000000a00 */
[----:B------:R-:W3:Y:S01]  /*ec60*/  LDL R17, [R1+0x70] ;  /* 0x0000700001117983 */ /* 0x000ee20000100800 */
[----:B------:R-:W-:Y:S01]  /*ec70*/  PRMT R4, RZ, 0x7610, R4 ;  /* 0x00007610ff047816 */ /* 0x000fe20000000004 */
[----:B------:R-:W-:Y:S02]  /*ec80*/  IMAD.MOV.U32 R5, RZ, RZ, -0x1 ;  /* 0xffffffffff057424 */ /* 0x000fe400078e00ff */
[----:B------:R-:W-:Y:S02]  /*ec90*/  IMAD.MOV.U32 R6, RZ, RZ, -0x1 ;  /* 0xffffffffff067424 */ /* 0x000fe400078e00ff */
[----:B------:R-:W-:Y:S01]  /*eca0*/  IMAD.MOV.U32 R11, RZ, RZ, -0x1 ;  /* 0xffffffffff0b7424 */ /* 0x000fe200078e00ff */
[----:B--2---:R-:W-:-:S04]  /*ecb0*/  ISETP.GE.U32.AND P0, PT, R16, UR4, PT ;  /* 0x0000000410007c0c */ /* 0x004fc8000bf06070 */
[----:B---3--:R-:W-:-:S13]  /*ecc0*/  ISETP.GE.U32.AND.EX P0, PT, R17, UR5, PT, P0 ;  /* 0x0000000511007c0c */ /* 0x008fda000bf06100 */
[----:B------:R-:W-:Y:S05]  /*ecd0*/  @P0 BRA `(.L_x_294) ;  /* 0x00000004005c0947 */ /* 0x000fea0003800000 */
        /* <DEDUP_REMOVED lines=18> */
.L_x_295:
[-CC-:B------:R-:W-:Y:S01]  /*ee00*/  SHF.R.U64 R11, R8, R12.reuse, R9.reuse ;  /* 0x0000000c080b7219 */ /* 0x180fe20000001209 */
[----:B------:R-:W0:Y:S01]  /*ee10*/  LDC.64 R20, c[0x0][0x640] ;  /* 0x00019000ff147b82 */ /* 0x000e220000000a00 */
[----:B------:R-:W-:Y:S01]  /*ee20*/  SHF.R.U32.HI R3, RZ, R12, R9 ;  /* 0x0000000cff037219 */ /* 0x000fe20000011609 */
[----:B------:R-:W-:Y:S01]  /*ee30*/  ULDC UR4, c[0x0][0x150] ;  /* 0x0000540000047ab9 */ /* 0x000fe20000000800 */
[----:B------:R-:W-:Y:S01]  /*ee40*/  IADD3 R7, P0, RZ, -R11, RZ ;  /* 0x8000000bff077210 */ /* 0x000fe20007f1e0ff */
[----:B------:R-:W-:Y:S01]  /*ee50*/  IMAD.MOV.U32 R4, RZ, RZ, R16 ;  /* 0x000000ffff047224 */ /* 0x000fe200078e0010 */
[----:B------:R-:W-:Y:S01]  /*ee60*/  I2FP.F32.U32 R6, R2 ;  /* 0x0000000200067245 */ /* 0x000fe20000201000 */
[----:B------:R-:W-:Y:S02]  /*ee70*/  IMAD.MOV.U32 R5, RZ, RZ, R17 ;  /* 0x000000ffff057224 */ /* 0x000fe400078e0011 */
[----:B------:R-:W1:Y:S01]  /*ee80*/  LDC R10, c[0x0][0x618] ;  /* 0x00018600ff0a7b82 */ /* 0x000e620000000800 */
[----:B------:R-:W-:-:S02]  /*ee90*/  IMAD.X R3, RZ, RZ, ~R3, P0 ;  /* 0x000000ffff037224 */ /* 0x000fc400000e0e03 */
[----:B------:R-:W-:Y:S01]  /*eea0*/  FMUL R9, R6, UR4 ;  /* 0x0000000406097c20 */ /* 0x000fe20008400000 */
[----:B------:R-:W-:Y:S01]  /*eeb0*/  IMAD.WIDE.U32 R4, R7, R14, R4 ;  /* 0x0000000e07047225 */ /* 0x000fe200078e0004 */
[----:B------:R-:W-:-:S03]  /*eec0*/  ULDC UR4, c[0x0][0x154] ;  /* 0x0000550000047ab9 */ /* 0x000fc60000000800 */
[----:B------:R-:W-:Y:S01]  /*eed0*/  IMAD R6, R3, R14, RZ ;  /* 0x0000000e03067224 */ /* 0x000fe200078e02ff */
[----:B------:R-:W2:Y:S01]  /*eee0*/  LDC R13, c[0x0][0x144] ;  /* 0x00005100ff0d7b82 */ /* 0x000ea20000000800 */
[----:B------:R-:W3:Y:S02]  /*eef0*/  F2I.U32.TRUNC.NTZ R9, R9 ;  /* 0x0000000900097305 */ /* 0x000ee4000020f000 */
[----:B------:R-:W-:Y:S02]  /*ef00*/  IMAD R3, R7, R15, R6 ;  /* 0x0000000f07037224 */ /* 0x000fe400078e0206 */
[----:B------:R-:W-:Y:S02]  /*ef10*/  IMAD.MOV.U32 R6, RZ, RZ, -0x1 ;  /* 0xffffffffff067424 */ /* 0x000fe400078e00ff */
[----:B------:R-:W-:Y:S01]  /*ef20*/  IMAD.IADD R3, R5, 0x1, R3 ;  /* 0x0000000105037824 */ /* 0x000fe200078e0203 */
[----:B------:R-:W4:Y:S01]  /*ef30*/  LDC R12, c[0x0][0x608] ;  /* 0x00018200ff0c7b82 */ /* 0x000f220000000800 */
[----:B------:R-:W-:-:S02]  /*ef40*/  I2FP.F32.U32 R5, R0 ;  /* 0x0000000000057245 */ /* 0x000fc40000201000 */
[----:B0-----:R-:W-:-:S03]  /*ef50*/  ISETP.NE.U32.AND P0, PT, R20, RZ, PT ;  /* 0x000000ff1400720c */ /* 0x001fc60003f05070 */
[----:B------:R-:W-:Y:S01]  /*ef60*/  FMUL R5, R5, UR4 ;  /* 0x0000000405057c20 */ /* 0x000fe20008400000 */
[----:B------:R-:W-:Y:S01]  /*ef70*/  ISETP.NE.AND.EX P0, PT, R21, RZ, PT, P0 ;  /* 0x000000ff1500720c */ /* 0x000fe20003f05300 */
[----:B------:R-:W0:Y:S01]  /*ef80*/  LDC R7, c[0x0][0x658] ;  /* 0x00019600ff077b82 */ /* 0x000e220000000800 */
[-C--:B-1----:R-:W-:Y:S01]  /*ef90*/  SHF.R.U64 R8, R4, R10.reuse, R3 ;  /* 0x0000000a04087219 */ /* 0x082fe20000001203 */
[----:B---3--:R-:W-:Y:S01]  /*efa0*/  IMAD.MOV R4, RZ, RZ, -R9 ;  /* 0x000000ffff047224 */ /* 0x008fe200078e0a09 */
[----:B------:R-:W-:Y:S02]  /*efb0*/  SHF.R.U32.HI R3, RZ, R10, R3 ;  /* 0x0000000aff037219 */ /* 0x000fe40000011603 */
[----:B------:R1:W3:Y:S03]  /*efc0*/  F2I.U32.TRUNC.NTZ R10, R5 ;  /* 0x00000005000a7305 */ /* 0x0002e6000020f000 */
[----:B------:R-:W1:Y:S01]  /*efd0*/  LDC R17, c[0x0][0x148] ;  /* 0x00005200ff117b82 */ /* 0x000e620000000800 */
[----:B--2---:R-:W-:-:S02]  /*efe0*/  IMAD R19, R13, R4, R2 ;  /* 0x000000040d137224 */ /* 0x004fc400078e0202 */
[----:B------:R-:W-:-:S05]  /*eff0*/  IMAD.MOV.U32 R4, RZ, RZ, 0x1 ;  /* 0x00000001ff047424 */ /* 0x000fca00078e00ff */
[----:B------:R-:W2:Y:S01]  /*f000*/  LDC R14, c[0x0][0x600] ;  /* 0x00018000ff0e7b82 */ /* 0x000ea20000000800 */
[-CC-:B----4-:R-:W-:Y:S02]  /*f010*/  SHF.R.U64 R13, R8, R12.reuse, R3.reuse ;  /* 0x0000000c080d7219 */ /* 0x190fe40000001203 */
[----:B------:R-:W-:-:S05]  /*f020*/  SHF.R.U32.HI R2, RZ, R12, R3 ;  /* 0x0000000cff027219 */ /* 0x000fca0000011603 */
[----:B------:R-:W4:Y:S01]  /*f030*/  LDC R16, c[0x0][0x648] ;  /* 0x00019200ff107b82 */ /* 0x000f220000000800 */
[-CC-:B0-----:R-:W-:Y:S02]  /*f040*/  SHF.R.U64 R15, R13, R7.reuse, R2.reuse ;  /* 0x000000070d0f7219 */ /* 0x181fe40000001202 */
[-C--:B------:R-:W-:Y:S02]  /*f050*/  SHF.L.U32 R6, R6, R7.reuse, RZ ;  /* 0x0000000706067219 */ /* 0x080fe400000006ff */
[-C--:B------:R-:W-:Y:S01]  /*f060*/  SHF.R.U32.HI R3, RZ, R7.reuse, R2 ;  /* 0x00000007ff037219 */ /* 0x080fe20000011602 */
[----:B------:R-:W-:Y:S01]  /*f070*/  IMAD.MOV.U32 R2, RZ, RZ, R15 ;  /* 0x000000ffff027224 */ /* 0x000fe200078e000f */
[----:B------:R-:W-:Y:S01]  /*f080*/  SHF.L.U32 R12, R4, R7, RZ ;  /* 0x00000007040c7219 */ /* 0x000fe200000006ff */
[----:B------:R-:W0:Y:S01]  /*f090*/  LDC R18, c[0x0][0x638] ;  /* 0x00018e00ff127b82 */ /* 0x000e220000000800 */
[----:B------:R-:W-:-:S07]  /*f0a0*/  LOP3.LUT R22, RZ, R6, RZ, 0x33, !PT ;  /* 0x00000006ff167212 */ /* 0x000fce00078e33ff */
        /* <DEDUP_REMOVED lines=12> */
.L_x_296:
[----:B----4-:R-:W-:Y:S01]  /*f170*/  SHF.R.U64 R3, R2, R16, R3 ;  /* 0x0000001002037219 */ /* 0x010fe20000001203 */
[----:B--2---:R-:W-:Y:S01]  /*f180*/  VIADD R5, R14, 0xffffffff ;  /* 0xffffffff0e057836 */ /* 0x004fe20000000000 */
[----:B------:R-:W-:Y:S01]  /*f190*/  LOP3.LUT R2, R13, R22, RZ, 0xc0, !PT ;  /* 0x000000160d027212 */ /* 0x000fe200078ec0ff */
[----:B------:R-:W-:Y:S02]  /*f1a0*/  IMAD.MOV R10, RZ, RZ, -R10 ;  /* 0x000000ffff0a7224 */ /* 0x000fe400078e0a0a */
[----:B------:R-:W-:Y:S02]  /*f1b0*/  IMAD.MOV R4, RZ, RZ, -R3 ;  /* 0x000000ffff047224 */ /* 0x000fe400078e0a03 */
[----:B------:R-:W-:Y:S01]  /*f1c0*/  IMAD R2, R12, R3, R2 ;  /* 0x000000030c027224 */ /* 0x000fe200078e0202 */
[----:B------:R-:W-:Y:S01]  /*f1d0*/  LOP3.LUT R3, R8, R5, RZ, 0xc0, !PT ;  /* 0x0000000508037212 */ /* 0x000fe200078ec0ff */
[----:B------:R-:W-:Y:S02]  /*f1e0*/  @P4 IMAD R19, R17, R10, R0 ;  /* 0x0000000a11134224 */ /* 0x000fe400078e0200 */
[----:B0-----:R-:W-:-:S02]  /*f1f0*/  IMAD R0, R4, R18, R15 ;  /* 0x0000001204007224 */ /* 0x001fc400078e020f */
[----:B------:R-:W-:Y:S02]  /*f200*/  IMAD R5, R2, R23, R19 ;  /* 0x0000001702057224 */ /* 0x000fe400078e0213 */
[----:B------:R-:W-:Y:S02]  /*f210*/  IMAD R0, R0, R14, R3 ;  /* 0x0000000e00007224 */ /* 0x000fe400078e0203 */
[----:B------:R-:W-:-:S03]  /*f220*/  IMAD.MOV.U32 R4, RZ, RZ, 0x1 ;  /* 0x00000001ff047424 */ /* 0x000fc600078e00ff */
[----:B------:R-:W-:Y:S02]  /*f230*/  SEL R6, R0, R5, !P4 ;  /* 0x0000000500067207 */ /* 0x000fe40006000000 */
[----:B------:R-:W-:-:S07]  /*f240*/  SEL R5, R5, R0, !P4 ;  /* 0x0000000005057207 */ /* 0x000fce0006000000 */
.L_x_294:
[----:B------:R-:W-:-:S08]  /*f250*/  NOP ;  /* 0x0000000000007918 */ /* 0x000fd00000000000 */
[----:B------:R-:W0:-:S00]  /*f260*/  USETMAXREG.DEALLOC.CTAPOOL 0x28 ;  /* 0x00000028000079c8 */ /* 0x000e0000080e0500 */
[----:B------:R-:W-:-:S13]  /*f270*/  ISETP.NE.AND P0, PT, RZ, UR8, PT ;  /* 0x00000008ff007c0c */ /* 0x000fda000bf05270 */
[----:B------:R-:W-:Y:S05]  /*f280*/  @P0 EXIT ;  /* 0x000000000000094d */ /* 0x000fea0003800000 */
[----:B0-----:R-:W-:Y:S01]  /*f290*/  LOP3.LUT P0, RZ, R4, 0xff, RZ, 0xc0, !PT ;  /* 0x000000ff04ff7812 */ /* 0x001fe2000780c0ff */
[----:B------:R-:W-:Y:S02]  /*f2a0*/  IMAD.MOV.U32 R0, RZ, RZ, 0x1 ;  /* 0x00000001ff007424 */ /* 0x000fe400078e00ff */
[----:B------:R-:W-:-:S10]  /*f2b0*/  IMAD.MOV.U32 R8, RZ, RZ, RZ ;  /* 0x000000ffff087224 */ /* 0x000fd400078e00ff */
[----:B------:R-:W-:Y:S05]  /*f2c0*/  @!P0 BRA `(.L_x_297) ;  /* 0x0000000c00508947 */ /* 0x000fea0003800000 */
[----:B------:R-:W0:Y:S01]  /*f2d0*/  S2R R2, SR_TID.X ;  /* 0x0000000000027919 */ /* 0x000e220000002100 */
[----:B------:R-:W-:Y:S01]  /*f2e0*/  ULDC UR4, c[0x0][0x28c] ;  /* 0x0000a30000047ab9 */ /* 0x000fe20000000800 */
[----:B------:R-:W-:Y:S01]  /*f2f0*/  ULDC UR6, c[0x0][0x658] ;  /* 0x0001960000067ab9 */ /* 0x000fe20000000800 */
[----:B------:R-:W-:Y:S01]  /*f300*/  UIADD3 UR10, UR4, 0x7f, URZ ;  /* 0x0000007f040a7890 */ /* 0x000fe2000fffe03f */
[----:B------:R-:W-:Y:S01]  /*f310*/  BSSY B0, `(.L_x_297) ;  /* 0x00000cf000007945 */ /* 0x000fe20003800000 */
[----:B------:R-:W-:Y:S01]  /*f320*/  UMOV UR7, 0xffffffff ;  /* 0xffffffff00077882 */ /* 0x000fe20000000000 */
[----:B------:R-:W-:Y:S01]  /*f330*/  ULDC UR5, c[0x0][0x600] ;  /* 0x0001800000057ab9 */ /* 0x000fe20000000800 */
[----:B------:R-:W-:Y:S01]  /*f340*/  UMOV UR9, 0x1 ;  /* 0x0000000100097882 */ /* 0x000fe20000000000 */
[----:B------:R-:W-:Y:S01]  /*f350*/  USHF.L.U32 UR7, UR7, UR6, URZ ;  /* 0x0000000607077299 */ /* 0x000fe2000800063f */
[----:B------:R-:W-:Y:S01]  /*f360*/  IMAD.MOV.U32 R9, RZ, RZ, 0x1 ;  /* 0x00000001ff097424 */ /* 0x000fe200078e00ff */
[----:B------:R-:W-:Y:S01]  /*f370*/  UIADD3 UR4, UR5, -0x1, URZ ;  /* 0xffffffff05047890 */ /* 0x000fe2000fffe03f */
[----:B------:R-:W-:Y:S01]  /*f380*/  IMAD.MOV.U32 R0, RZ, RZ, 0x1 ;  /* 0x00000001ff007424 */ /* 0x000fe200078e00ff */
[----:B------:R-:W-:Y:S01]  /*f390*/  USHF.R.S32.HI UR11, URZ, 0x1f, UR10 ;  /* 0x0000001f3f0b7899 */ /* 0x000fe2000801140a */
[----:B------:R-:W-:Y:S01]  /*f3a0*/  IMAD.MOV.U32 R8, RZ, RZ, RZ ;  /* 0x000000ffff087224 */ /* 0x000fe200078e00ff */
[----:B------:R-:W-:Y:S01]  /*f3b0*/  ULDC UR8, c[0x0][0xc] ;  /* 0x0000030000087ab9 */ /* 0x000fe20000000800 */
[----:B------:R-:W-:-:S02]  /*f3c0*/  USHF.L.U32 UR5, UR9, UR6, URZ ;  /* 0x0000000609057299 */ /* 0x000fc4000800063f */
[----:B------:R-:W-:Y:S01]  /*f3d0*/  ULEA.HI UR11, UR11, UR10, URZ, 0x7 ;  /* 0x0000000a0b0b7291 */ /* 0x000fe2000f8f383f */
[----:B------:R-:W-:Y:S01]  /*f3e0*/  ULDC UR9, c[0x0][0x10] ;  /* 0x0000040000097ab9 */ /* 0x000fe20000000800 */
[----:B------:R-:W-:Y:S02]  /*f3f0*/  ULOP3.LUT UR6, URZ, UR7, URZ, 0x33, !UPT ;  /* 0x000000073f067292 */ /* 0x000fe4000f8e333f */
[----:B------:R-:W-:Y:S01]  /*f400*/  UIMAD.WIDE.U32 UR8, UR8, UR9, URZ ;  /* 0x00000009080872a5 */ /* 0x000fe2000f8e003f */
[----:B------:R-:W-:Y:S01]  /*f410*/  ULDC UR7, c[0x0][0x14] ;  /* 0x0000050000077ab9 */ /* 0x000fe20000000800 */
[----:B------:R-:W-:Y:S02]  /*f420*/  USHF.R.S32.HI UR20, URZ, 0x7, UR11 ;  /* 0x000000073f147899 */ /* 0x000fe4000801140b */
[----:B------:R-:W-:Y:S02]  /*f430*/  UIMAD.WIDE.U32 UR22, UR8, UR7, URZ ;  /* 0x00000007081672a5 */ /* 0x000fe4000f8e003f */
[----:B------:R-:W-:-:S02]  /*f440*/  UIMAD UR18, UR9, UR7, URZ ;  /* 0x00000007091272a4 */ /* 0x000fc4000f8e023f */
[----:B------:R-:W-:Y:S01]  /*f450*/  ULOP3.LUT UR26, UR13, 0x2, URZ, 0xfc, !UPT ;  /* 0x000000020d1a7892 */ /* 0x000fe2000f8efc3f */
[C---:B0-----:R-:W-:Y:S01]  /*f460*/  LOP3.LUT P2, RZ, R2.reuse, 0x7f, RZ, 0xc0, !PT ;  /* 0x0000007f02ff7812 */ /* 0x041fe2000784c0ff */
[----:B------:R-:W-:Y:S01]  /*f470*/  UIADD3 UR18, UR23, UR18, URZ ;  /* 0x0000001217127290 */ /* 0x000fe2000fffe03f */
[----:B------:R-:W-:Y:S01]  /*f480*/  LOP3.LUT P0, RZ, R2, 0x1f, RZ, 0xc0, !PT ;  /* 0x0000001f02ff7812 */ /* 0x000fe2000780c0ff */
[----:B------:R-:W-:Y:S01]  /*f490*/  UIADD3 UR27, UR20, 0x1, URZ ;  /* 0x00000001141b7890 */ /* 0x000fe2000fffe03f */
[----:B------:R-:W-:Y:S02]  /*f4a0*/  ULDC.64 UR24, c[0x0][0x198] ;  /* 0x0000660000187ab9 */ /* 0x000fe40000000a00 */
[----:B------:R-:W-:-:S13]  /*f4b0*/  PLOP3.LUT P0, PT, P0, P2, PT, 0x8a, 0x0 ;  /* 0x000000000000781c */ /* 0x000fda0000705172 */
.L_x_309:
[----:B------:R-:W-:-:S03]  /*f4c0*/  UMOV UR7, 0xffffffff ;  /* 0xffffffff00077882 */ /* 0x000fc60000000000 */
[----:B------:R-:W-:Y:S05]  /*f4d0*/  BRA.DIV UR7, `(.L_x_298) ;  /* 0x0000000e07ec7947 */ /* 0x000fea000b800000 */
[----:B------:R-:W-:-:S13]  /*f4e0*/  ELECT P1, URZ, PT ;  /* 0x00000000003f782f */ /* 0x000fda0003820000 */
.L_x_321:
[----:B------:R-:W0:Y:S01]  /*f4f0*/  LDC R2, c[0x0][0x28c] ;  /* 0x0000a300ff027b82 */ /* 0x000e220000000800 */
[----:B------:R-:W-:Y:S01]  /*f500*/  BSSY B1, `(.L_x_299) ;  /* 0x0000038000017945 */ /* 0x000fe20003800000 */
[----:B0-----:R-:W-:-:S13]  /*f510*/  ISETP.LT.OR P1, PT, R2, 0x1, !P1 ;  /* 0x000000010200780c */ /* 0x001fda0004f21670 */
[----:B------:R-:W-:Y:S05]  /*f520*/  @P1 BRA `(.L_x_300) ;  /* 0x0000000000d41947 */ /* 0x000fea0003800000 */
[----:B------:R-:W-:Y:S02]  /*f530*/  IMAD.SHL.U32 R6, R6, 0x80, RZ ;  /* 0x0000008006067824 */ /* 0x000fe400078e00ff */
[----:B------:R-:W-:Y:S02]  /*f540*/  IMAD R7, R5, 0xc0, RZ ;  /* 0x000000c005077824 */ /* 0x000fe400078e02ff */
[----:B------:R-:W-:Y:S02]  /*f550*/  IMAD.MOV.U32 R12, RZ, RZ, RZ ;  /* 0x000000ffff0c7224 */ /* 0x000fe400078e00ff */
[----:B------:R-:W-:Y:S02]  /*f560*/  IMAD.U32 R14, RZ, RZ, UR27 ;  /* 0x0000001bff0e7e24 */ /* 0x000fe4000f8e00ff */
[----:B------:R-:W-:Y:S02]  /*f570*/  IMAD.MOV.U32 R2, RZ, RZ, R0 ;  /* 0x000000ffff027224 */ /* 0x000fe400078e0000 */
[----:B------:R-:W-:-:S07]  /*f580*/  IMAD.MOV.U32 R3, RZ, RZ, R8 ;  /* 0x000000ffff037224 */ /* 0x000fce00078e0008 */
.L_x_304:
[----:B------:R-:W0:Y:S01]  /*f590*/  S2R R5, SR_CgaCtaId ;  /* 0x0000000000057919 */ /* 0x000e220000008800 */
[----:B------:R-:W-:-:S04]  /*f5a0*/  MOV R4, 0x400 ;  /* 0x0000040000047802 */ /* 0x000fc80000000f00 */
[----:B0-----:R-:W-:Y:S02]  /*f5b0*/  LEA R10, R5, R4, 0x18 ;  /* 0x00000004050a7211 */ /* 0x001fe400078ec0ff */
[----:B------:R-:W-:Y:S01]  /*f5c0*/  SHF.L.U32 R4, R2, 0x1f, RZ ;  /* 0x0000001f02047819 */ /* 0x000fe200000006ff */
[----:B------:R-:W0:Y:S02]  /*f5d0*/  @!P2 LDC R5, c[0x0][0x500] ;  /* 0x00014000ff05ab82 */ /* 0x000e240000000800 */
[----:B------:R-:W-:-:S04]  /*f5e0*/  IMAD R13, R3, 0x8, R10 ;  /* 0x00000008030d7824 */ /* 0x000fc800078e020a */
[----:B------:R-:W1:Y:S02]  /*f5f0*/  SYNCS.PHASECHK.TRANS64.TRYWAIT P1, [R13+URZ+0x28], R4 ;  /* 0x000028040d0075a7 */ /* 0x000e64000802017f */
[----:B-1----:R-:W-:Y:S05]  /*f600*/  @!P1 BRA `(.L_x_301) ;  /* 0x0000000c00c09947 */ /* 0x002fea0003800000 */
.L_x_322:
[----:B------:R-:W-:Y:S01]  /*f610*/  UPRMT UR7, UR26, 0x9910, URZ ;  /* 0x000099101a077896 */ /* 0x000fe2000800003f */
[----:B0-----:R0:W-:Y:S03]  /*f620*/  @!P2 SYNCS.ARRIVE.TRANS64 RZ, [R13+URZ], R5 ;  /* 0x000000050dffa9a7 */ /* 0x0011e6000800003f */
[----:B------:R-:W-:-:S06]  /*f630*/  UISETP.NE.AND UP0, UPT, UR7, 0x2, UPT ;  /* 0x000000020700788c */ /* 0x000fcc000bf05270 */
[----:B------:R-:W-:-:S13]  /*f640*/  PLOP3.LUT P1, PT, PT, PT, UP0, 0x80, 0x0 ;  /* 0x000000000000781c */ /* 0x000fda0003f2f008 */
[----:B0-----:R-:W-:Y:S05]  /*f650*/  @P1 BRA `(.L_x_302) ;  /* 0x0000000000041947 */ /* 0x001fea0003800000 */
[----:B------:R-:W-:Y:S01]  /*f660*/  BPT.TRAP 0x1 ;  /* 0x000000040000795c */ /* 0x000fe20000300000 */
.L_x_302:
[----:B------:R-:W-:Y:S05]  /*f670*/  @P0 BRA `(.L_x_303) ;  /* 0x0000000000040947 */ /* 0x000fea0003800000 */
[----:B------:R-:W-:Y:S01]  /*f680*/  BPT.TRAP 0x1 ;  /* 0x000000040000795c */ /* 0x000fe20000300000 */
.L_x_303:
[--C-:B-1----:R-:W-:Y:S01]  /*f690*/  IMAD R4, R3, 0x6000, R10.reuse ;  /* 0x0000600003047824 */ /* 0x102fe200078e020a */
[----:B------:R-:W-:Y:S01]  /*f6a0*/  R2UR UR9, R13 ;  /* 0x000000000d0972ca */ /* 0x000fe200000e0000 */
[----:B------:R-:W-:Y:S01]  /*f6b0*/  IMAD R10, R3, 0x4000, R10 ;  /* 0x00004000030a7824 */ /* 0x000fe200078e020a */
[----:B------:R-:W-:Y:S01]  /*f6c0*/  UIADD3 UR14, UP0, UR24, 0xf0, URZ ;  /* 0x000000f0180e7890 */ /* 0x000fe2000ff1e03f */
[----:B------:R-:W-:Y:S01]  /*f6d0*/  VIADD R14, R14, 0xffffffff ;  /* 0xffffffff0e0e7836 */ /* 0x000fe20000000000 */
[----:B------:R-:W-:Y:S01]  /*f6e0*/  R2UR UR7, R4 ;  /* 0x00000000040772ca */ /* 0x000fe200000e0000 */
[----:B------:R-:W-:Y:S01]  /*f6f0*/  UIADD3 UR28, UP1, UR24, 0x1f0, URZ ;  /* 0x000001f0181c7890 */ /* 0x000fe2000ff3e03f */
[----:B------:R-:W-:Y:S01]  /*f700*/  R2UR UR8, R10 ;  /* 0x000000000a0872ca */ /* 0x000fe200000e0000 */
[----:B------:R-:W-:Y:S01]  /*f710*/  UIADD3.X UR15, URZ, UR25, URZ, UP0, !UPT ;  /* 0x000000193f0f7290 */ /* 0x000fe200087fe43f */
[----:B------:R-:W-:Y:S01]  /*f720*/  R2UR UR11, R7 ;  /* 0x00000000070b72ca */ /* 0x000fe200000e0000 */
[----:B------:R-:W-:Y:S01]  /*f730*/  VIADD R3, R3, 0x1 ;  /* 0x0000000103037836 */ /* 0x000fe20000000000 */
[----:B------:R-:W-:Y:S01]  /*f740*/  R2UR UR10, R12 ;  /* 0x000000000c0a72ca */ /* 0x000fe200000e0000 */
[----:B------:R-:W-:Y:S01]  /*f750*/  UIADD3.X UR29, URZ, UR25, URZ, UP1, !UPT ;  /* 0x000000193f1d7290 */ /* 0x000fe20008ffe43f */
[----:B------:R-:W-:Y:S01]  /*f760*/  R2UR UR12, R11 ;  /* 0x000000000b0c72ca */ /* 0x000fe200000e0000 */
[----:B------:R-:W-:Y:S01]  /*f770*/  UMOV UR16, 0x0 ;  /* 0x0000000000107882 */ /* 0x000fe20000000000 */
[----:B------:R-:W-:Y:S01]  /*f780*/  R2UR UR21, R6 ;  /* 0x00000000061572ca */ /* 0x000fe200000e0000 */
[----:B------:R-:W-:Y:S01]  /*f790*/  UMOV UR17, 0x10000000 ;  /* 0x1000000000117882 */ /* 0x000fe20000000000 */
[----:B------:R-:W-:Y:S01]  /*f7a0*/  ISETP.GT.AND P3, PT, R14, 0x1, PT ;  /* 0x000000010e00780c */ /* 0x000fe20003f64270 */
[----:B------:R-:W-:Y:S01]  /*f7b0*/  UIADD3 UR7, UR7, 0x100, URZ ;  /* 0x0000010007077890 */ /* 0x000fe2000fffe03f */
[----:B------:R-:W-:Y:S01]  /*f7c0*/  ISETP.NE.AND P1, PT, R3, 0x5, PT ;  /* 0x000000050300780c */ /* 0x000fe20003f25270 */
[----:B------:R-:W-:Y:S01]  /*f7d0*/  UIADD3 UR19, UR8, 0x1e100, URZ ;  /* 0x0001e10008137890 */ /* 0x000fe2000fffe03f */
[----:B------:R-:W-:-:S02]  /*f7e0*/  VIADD R12, R12, 0x80 ;  /* 0x000000800c0c7836 */ /* 0x000fc40000000000 */
[----:B------:R-:W-:Y:S02]  /*f7f0*/  SEL R5, RZ, 0x1, P1 ;  /* 0x00000001ff057807 */ /* 0x000fe40000800000 */
[----:B------:R-:W-:Y:S01]  /*f800*/  UMOV UR8, UR7 ;  /* 0x0000000700087c82 */ /* 0x000fe20008000000 */
[----:B------:R-:W-:Y:S01]  /*f810*/  SEL R3, R3, RZ, P1 ;  /* 0x000000ff03037207 */ /* 0x000fe20000800000 */
[----:B------:R0:W-:Y:S01]  /*f820*/  UTMALDG.3D [UR8], [UR14], desc[UR16] ;  /* 0x000010080e0075b4 */ /* 0x0001e20008011000 */
[----:B------:R-:W-:Y:S01]  /*f830*/  LOP3.LUT R2, R2, R5, RZ, 0x3c, !PT ;  /* 0x0000000502027212 */ /* 0x000fe200078e3cff */
[----:B0-----:R-:W-:Y:S01]  /*f840*/  UMOV UR8, UR19 ;  /* 0x0000001300087c82 */ /* 0x001fe20008000000 */
[----:B------:R-:W-:Y:S02]  /*f850*/  UMOV UR11, UR21 ;  /* 0x00000015000b7c82 */ /* 0x000fe40008000000 */
[----:B------:R0:W-:Y:S02]  /*f860*/  UTMALDG.3D [UR8], [UR28], desc[UR16] ;  /* 0x000010081c0075b4 */ /* 0x0001e40008011000 */
[----:B0-----:R-:W-:Y:S05]  /*f870*/  @P3 BRA `(.L_x_304) ;  /* 0xfffffffc00443947 */ /* 0x001fea000383ffff */
.L_x_300:
[----:B------:R-:W-:Y:S05]  /*f880*/  BSYNC B1 ;  /* 0x0000000000017941 */ /* 0x000fea0003800000 */
.L_x_299:
[----:B------:R-:W2:Y:S01]  /*f890*/  LDL.LU R15, [R1+0x70] ;  /* 0x00007000010f7983 */ /* 0x000ea20000300800 */
[----:B------:R-:W-:Y:S01]  /*f8a0*/  LOP3.LUT P5, RZ, R9, 0xff, RZ, 0xc0, !PT ;  /* 0x000000ff09ff7812 */ /* 0x000fe200078ac0ff */
[----:B------:R-:W-:Y:S01]  /*f8b0*/  VIADD R8, R8, UR20 ;  /* 0x0000001408087c36 */ /* 0x000fe20008000000 */
[----:B------:R-:W-:Y:S01]  /*f8c0*/  ULDC.64 UR8, c[0x0][0x650] ;  /* 0x0001940000087ab9 */ /* 0x000fe20000000a00 */
[----:B------:R-:W3:Y:S01]  /*f8d0*/  LDL.LU R13, [R1+0x74] ;  /* 0x00007400010d7983 */ /* 0x000ee20000300800 */
[----:B------:R-:W-:Y:S01]  /*f8e0*/  IMAD.U32 R5, RZ, RZ, UR20 ;  /* 0x00000014ff057e24 */ /* 0x000fe2000f8e00ff */
[----:B------:R-:W-:Y:S01]  /*f8f0*/  UISETP.GE.U32.AND UP0, UPT, UR20, 0x5, UPT ;  /* 0x000000051400788c */ /* 0x000fe2000bf06070 */
[----:B------:R-:W-:Y:S01]  /*f900*/  ISETP.GT.U32.AND P1, PT, R8, 0x4, PT ;  /* 0x000000040800780c */ /* 0x000fe20003f24070 */
[----:B------:R-:W-:Y:S01]  /*f910*/  BSSY B1, `(.L_x_305) ;  /* 0x000006c000017945 */ /* 0x000fe20003800000 */
[----:B------:R-:W-:Y:S01]  /*f920*/  IMAD.MOV.U32 R6, RZ, RZ, -0x1 ;  /* 0xffffffffff067424 */ /* 0x000fe200078e00ff */
[----:B------:R-:W-:Y:S01]  /*f930*/  PRMT R9, RZ, 0x7610, R9 ;  /* 0x00007610ff097816 */ /* 0x000fe20000000009 */
[----:B------:R-:W-:Y:S01]  /*f940*/  IMAD.MOV.U32 R11, RZ, RZ, -0x1 ;  /* 0xffffffffff0b7424 */ /* 0x000fe200078e00ff */
[----:B------:R-:W-:-:S02]  /*f950*/  ISETP.LT.U32.AND P1, PT, R5, 0x5, P1 ;  /* 0x000000050500780c */ /* 0x000fc40000f21070 */
[----:B------:R-:W0:Y:S01]  /*f960*/  @P5 S2R R3, SR_CgaCtaId ;  /* 0x0000000000035919 */ /* 0x000e220000008800 */
[----:B------:R-:W-:Y:S02]  /*f970*/  @P5 MOV R2, 0x400 ;  /* 0x0000040000025802 */ /* 0x000fe40000000f00 */
[----:B------:R-:W-:Y:S02]  /*f980*/  PLOP3.LUT P3, PT, PT, PT, UP0, 0x80, 0x0 ;  /* 0x000000000000781c */ /* 0x000fe40003f6f008 */
[----:B0-----:R-:W-:Y:S01]  /*f990*/  @P5 LEA R4, R3, R2, 0x18 ;  /* 0x0000000203045211 */ /* 0x001fe200078ec0ff */
[----:B------:R-:W-:-:S03]  /*f9a0*/  IMAD.WIDE.U32 R2, R8, -0x33333333, RZ ;  /* 0xcccccccd08027825 */ /* 0x000fc600078e00ff */
[----:B------:R0:W-:Y:S02]  /*f9b0*/  @P5 SYNCS.ARRIVE.TRANS64.A1T0 RZ, [R4+URZ+0x68], RZ ;  /* 0x000068ff04ff59a7 */ /* 0x0001e4000810003f */
[----:B------:R-:W-:Y:S02]  /*f9c0*/  SHF.R.U32.HI R5, RZ, 0x2, R3 ;  /* 0x00000002ff057819 */ /* 0x000fe40000011603 */
[----:B------:R-:W-:Y:S02]  /*f9d0*/  SEL R3, RZ, 0x1, !P1 ;  /* 0x00000001ff037807 */ /* 0x000fe40004800000 */
[----:B------:R-:W-:Y:S01]  /*f9e0*/  PRMT R2, RZ, 0x7610, R2 ;  /* 0x00007610ff027816 */ /* 0x000fe20000000002 */
[----:B------:R-:W-:Y:S01]  /*f9f0*/  IMAD R8, R5, -0x5, R8 ;  /* 0xfffffffb05087824 */ /* 0x000fe200078e0208 */
[----:B------:R-:W-:-:S04]  /*fa00*/  LOP3.LUT R0, R0, R3, RZ, 0x3c, !PT ;  /* 0x0000000300007212 */ /* 0x000fc800078e3cff */
[----:B------:R-:W-:Y:S01]  /*fa10*/  @P3 LOP3.LUT R0, R0, 0x1, R5, 0x78, !PT ;  /* 0x0000000100003812 */ /* 0x000fe200078e7805 */
[----:B------:R-:W-:Y:S01]  /*fa20*/  IMAD.MOV.U32 R5, RZ, RZ, -0x1 ;  /* 0xffffffffff057424 */ /* 0x000fe200078e00ff */
[----:B---3--:R-:W-:-:S04]  /*fa30*/  IADD3 R13, P5, R13, UR22, RZ ;  /* 0x000000160d0d7c10 */ /* 0x008fc8000ffbe0ff */
[----:B--2---:R-:W-:Y:S01]  /*fa40*/  IADD3.X R15, R15, UR18, RZ, P5, !PT ;  /* 0x000000120f0f7c10 */ /* 0x004fe2000affe4ff */
[----:B------:R0:W-:Y:S01]  /*fa50*/  STL [R1+0x74], R13 ;  /* 0x0000740d01007387 */ /* 0x0001e20000100800 */
[----:B------:R-:W-:-:S03]  /*fa60*/  ISETP.GE.U32.AND P1, PT, R13, UR8, PT ;  /* 0x000000080d007c0c */ /* 0x000fc6000bf26070 */
[----:B------:R0:W-:Y:S01]  /*fa70*/  STL [R1+0x70], R15 ;  /* 0x0000700f01007387 */ /* 0x0001e20000100800 */
[----:B------:R-:W-:-:S13]  /*fa80*/  ISETP.GE.U32.AND.EX P1, PT, R15, UR9, PT, P1 ;  /* 0x000000090f007c0c */ /* 0x000fda000bf26110 */
[----:B0-----:R-:W-:Y:S05]  /*fa90*/  @P1 BRA `(.L_x_306) ;  /* 0x00000004004c1947 */ /* 0x001fea0003800000 */
[----:B------:R-:W-:Y:S01]  /*faa0*/  ULDC.64 UR8, c[0x0][0x628] ;  /* 0x00018a0000087ab9 */ /* 0x000fe20000000a00 */
[----:B------:R-:W0:Y:S01]  /*fab0*/  S2R R12, SR_CTAID.X ;  /* 0x00000000000c7919 */ /* 0x000e220000002500 */
[----:B------:R-:W-:Y:S01]  /*fac0*/  ISETP.NE.U32.AND P1, PT, RZ, UR8, PT ;  /* 0x00000008ff007c0c */ /* 0x000fe2000bf25070 */
[----:B------:R-:W-:Y:S01]  /*fad0*/  ULDC UR10, c[0x0][0x630] ;  /* 0x00018c00000a7ab9 */ /* 0x000fe20000000800 */
[----:B------:R-:W-:Y:S01]  /*fae0*/  IMAD.MOV.U32 R2, RZ, RZ, R13 ;  /* 0x000000ffff027224 */ /* 0x000fe200078e000d */
[----:B------:R-:W1:Y:S01]  /*faf0*/  S2R R10, SR_CTAID.Y ;  /* 0x00000000000a7919 */ /* 0x000e620000002600 */
[----:B------:R-:W-:Y:S01]  /*fb00*/  ISETP.NE.AND.EX P1, PT, RZ, UR9, PT, P1 ;  /* 0x00000009ff007c0c */ /* 0x000fe2000bf25310 */
[----:B------:R-:W-:-:S12]  /*fb10*/  IMAD.MOV.U32 R3, RZ, RZ, R15 ;  /* 0x000000ffff037224 */ /* 0x000fd800078e000f */
[----:B------:R-:W-:Y:S05]  /*fb20*/  @!P1 BRA `(.L_x_307) ;  /* 0x0000000000289947 */ /* 0x000fea0003800000 */
[----:B------:R-:W-:Y:S02]  /*fb30*/  ULDC UR7, c[0x0][0x634] ;  /* 0x00018d0000077ab9 */ /* 0x000fe40000000800 */
[----:B------:R-:W-:-:S05]  /*fb40*/  IADD3 R7, P1, R13, UR7, RZ ;  /* 0x000000070d077c10 */ /* 0x000fca000ff3e0ff */
[----:B------:R-:W-:-:S04]  /*fb50*/  IMAD.X R11, RZ, RZ, R15, P1 ;  /* 0x000000ffff0b7224 */ /* 0x000fc800008e060f */
[----:B------:R-:W-:-:S04]  /*fb60*/  IMAD.WIDE.U32 R4, R11, UR8, RZ ;  /* 0x000000080b047c25 */ /* 0x000fc8000f8e00ff */
[----:B------:R-:W-:-:S04]  /*fb70*/  IMAD.WIDE.U32 R4, P1, R7, UR9, R4 ;  /* 0x0000000907047c25 */ /* 0x000fc8000f820004 */
[----:B------:R-:W-:-:S04]  /*fb80*/  IMAD.WIDE.U32 R6, R7, UR8, RZ ;  /* 0x0000000807067c25 */ /* 0x000fc8000f8e00ff */
[----:B------:R-:W-:Y:S01]  /*fb90*/  IMAD.X R3, RZ, RZ, RZ, P1 ;  /* 0x000000ffff037224 */ /* 0x000fe200008e06ff */
[----:B------:R-:W-:Y:S01]  /*fba0*/  IADD3 RZ, P1, R7, R4, RZ ;  /* 0x0000000407ff7210 */ /* 0x000fe20007f3e0ff */
[----:B------:R-:W-:-:S04]  /*fbb0*/  IMAD.MOV.U32 R2, RZ, RZ, R5 ;  /* 0x000000ffff027224 */ /* 0x000fc800078e0005 */
[----:B------:R-:W-:-:S08]  /*fbc0*/  IMAD.WIDE.U32.X R2, R11, UR9, R2, P1 ;  /* 0x000000090b027c25 */ /* 0x000fd000088e0402 */
.L_x_307:
[--C-:B------:R-:W-:Y:S01]  /*fbd0*/  SHF.R.U64 R11, R2, UR10, R3.reuse ;  /* 0x0000000a020b7c19 */ /* 0x100fe20008001203 */
[----:B------:R-:W-:Y:S01]  /*fbe0*/  ULDC.64 UR8, c[0x0][0x620] ;  /* 0x0001880000087ab9 */ /* 0x000fe20000000a00 */
[----:B------:R-:W-:Y:S01]  /*fbf0*/  SHF.R.U32.HI R2, RZ, UR10, R3 ;  /* 0x0000000aff027c19 */ /* 0x000fe20008011603 */
[----:B------:R-:W-:Y:S01]  /*fc00*/  IMAD.MOV.U32 R3, RZ, RZ, R15 ;  /* 0x000000ffff037224 */ /* 0x000fe200078e000f */
[----:B------:R-:W-:Y:S01]  /*fc10*/  IADD3 R5, P1, RZ, -R11, RZ ;  /* 0x8000000bff057210 */ /* 0x000fe20007f3e0ff */
[----:B------:R-:W-:Y:S01]  /*fc20*/  ULDC UR7, c[0x0][0x150] ;  /* 0x0000540000077ab9 */ /* 0x000fe20000000800 */
[----:B0-----:R-:W-:Y:S01]  /*fc30*/  I2FP.F32.U32 R6, R12 ;  /* 0x0000000c00067245 */ /* 0x001fe20000201000 */
[----:B------:R-:W0:Y:S01]  /*fc40*/  LDC R7, c[0x0][0x144] ;  /* 0x00005100ff077b82 */ /* 0x000e220000000800 */
[----:B------:R-:W-:Y:S01]  /*fc50*/  ULDC.64 UR10, c[0x0][0x640] ;  /* 0x00019000000a7ab9 */ /* 0x000fe20000000a00 */
[----:B------:R-:W-:Y:S01]  /*fc60*/  IMAD.X R2, RZ, RZ, ~R2, P1 ;  /* 0x000000ffff027224 */ /* 0x000fe200008e0e02 */
[----:B------:R-:W-:Y:S01]  /*fc70*/  ISETP.NE.U32.AND P1, PT, RZ, UR10, PT ;  /* 0x0000000aff007c0c */ /* 0x000fe2000bf25070 */
[----:B------:R-:W-:Y:S01]  /*fc80*/  FMUL R6, R6, UR7 ;  /* 0x0000000706067c20 */ /* 0x000fe20008400000 */
[----:B------:R-:W-:Y:S01]  /*fc90*/  ULDC UR7, c[0x0][0x618] ;  /* 0x0001860000077ab9 */ /* 0x000fe20000000800 */
[----:B------:R-:W-:Y:S01]  /*fca0*/  IMAD R4, R2, UR8, RZ ;  /* 0x0000000802047c24 */ /* 0x000fe2000f8e02ff */
[----:B------:R-:W-:Y:S01]  /*fcb0*/  ISETP.NE.AND.EX P1, PT, RZ, UR11, PT, P1 ;  /* 0x0000000bff007c0c */ /* 0x000fe2000bf25310 */
[----:B------:R-:W-:Y:S01]  /*fcc0*/  IMAD.MOV.U32 R2, RZ, RZ, R13 ;  /* 0x000000ffff027224 */ /* 0x000fe200078e000d */
[----:B------:R-:W2:Y:S01]  /*fcd0*/  LDC R15, c[0x0][0x148] ;  /* 0x00005200ff0f7b82 */ /* 0x000ea20000000800 */
[----:B------:R-:W3:Y:S02]  /*fce0*/  F2I.U32.TRUNC.NTZ R6, R6 ;  /* 0x0000000600067305 */ /* 0x000ee4000020f000 */
[----:B------:R-:W-:Y:S01]  /*fcf0*/  IMAD.WIDE.U32 R2, R5, UR8, R2 ;  /* 0x0000000805027c25 */ /* 0x000fe2000f8e0002 */
[----:B------:R-:W-:-:S03]  /*fd00*/  ULDC UR8, c[0x0][0x154] ;  /* 0x0000550000087ab9 */ /* 0x000fc60000000800 */
[----:B------:R-:W-:Y:S01]  /*fd10*/  IMAD R5, R5, UR9, R4 ;  /* 0x0000000905057c24 */ /* 0x000fe2000f8e0204 */
[----:B------:R-:W-:-:S03]  /*fd20*/  ULDC UR9, c[0x0][0x608] ;  /* 0x0001820000097ab9 */ /* 0x000fc60000000800 */
[----:B------:R-:W-:-:S05]  /*fd30*/  IMAD.IADD R3, R3, 0x1, R5 ;  /* 0x0000000103037824 */ /* 0x000fca00078e0205 */
[----:B------:R-:W-:Y:S01]  /*fd40*/  SHF.R.U64 R13, R2, UR7, R3 ;  /* 0x00000007020d7c19 */ /* 0x000fe20008001203 */
[----:B---3--:R-:W-:Y:S01]  /*fd50*/  IMAD.MOV R6, RZ, RZ, -R6 ;  /* 0x000000ffff067224 */ /* 0x008fe200078e0a06 */
[----:B-1----:R-:W-:-:S03]  /*fd60*/  I2FP.F32.U32 R2, R10 ;  /* 0x0000000a00027245 */ /* 0x002fc60000201000 */
[----:B0-----:R-:W-:Y:S02]  /*fd70*/  IMAD R19, R7, R6, R12 ;  /* 0x0000000607137224 */ /* 0x001fe400078e020c */
[----:B------:R-:W-:Y:S01]  /*fd80*/  FMUL R4, R2, UR8 ;  /* 0x0000000802047c20 */ /* 0x000fe20008400000 */
[----:B------:R-:W-:Y:S01]  /*fd90*/  SHF.R.U32.HI R2, RZ, UR7, R3 ;  /* 0x00000007ff027c19 */ /* 0x000fe20008011603 */
[----:B------:R-:W-:Y:S02]  /*fda0*/  ULDC UR7, c[0x0][0x658] ;  /* 0x0001960000077ab9 */ /* 0x000fe40000000800 */
[----:B------:R0:W1:Y:S01]  /*fdb0*/  F2I.U32.TRUNC.NTZ R18, R4 ;  /* 0x0000000400127305 */ /* 0x000062000020f000 */
[--C-:B------:R-:W-:Y:S02]  /*fdc0*/  SHF.R.U64 R16, R13, UR9, R2.reuse ;  /* 0x000000090d107c19 */ /* 0x100fe40008001202 */
[----:B------:R-:W-:-:S04]  /*fdd0*/  SHF.R.U32.HI R3, RZ, UR9, R2 ;  /* 0x00000009ff037c19 */ /* 0x000fc80008011602 */
[--C-:B------:R-:W-:Y:S02]  /*fde0*/  SHF.R.U64 R14, R16, UR7, R3.reuse ;  /* 0x00000007100e7c19 */ /* 0x100fe40008001203 */
[----:B------:R-:W-:-:S03]  /*fdf0*/  SHF.R.U32.HI R3, RZ, UR7, R3 ;  /* 0x00000007ff037c19 */ /* 0x000fc60008011603 */
[----:B------:R-:W-:Y:S01]  /*fe00*/  IMAD.MOV.U32 R2, RZ, RZ, R14 ;  /* 0x000000ffff027224 */ /* 0x000fe200078e000e */
[----:B0-2---:R-:W-:Y:S06]  /*fe10*/  @!P1 BRA `(.L_x_308) ;  /* 0x0000000000289947 */ /* 0x005fec0003800000 */
        /* <DEDUP_REMOVED lines=10> */
.L_x_308:
[----:B------:R-:W-:Y:S01]  /*fec0*/  ULDC UR7, c[0x0][0x648] ;  /* 0x0001920000077ab9 */ /* 0x000fe20000000800 */
[----:B-1----:R-:W-:Y:S01]  /*fed0*/  IMAD.MOV R18, RZ, RZ, -R18 ;  /* 0x000000ffff127224 */ /* 0x002fe200078e0a12 */
[----:B------:R-:W-:Y:S01]  /*fee0*/  SHF.R.U64 R3, R2, UR7, R3 ;  /* 0x0000000702037c19 */ /* 0x000fe20008001203 */
[----:B------:R-:W-:Y:S01]  /*fef0*/  ULDC UR7, c[0x0][0x638] ;  /* 0x00018e0000077ab9 */ /* 0x000fe20000000800 */
[----:B------:R-:W-:Y:S01]  /*ff00*/  LOP3.LUT R2, R16, UR6, RZ, 0xc0, !PT ;  /* 0x0000000610027c12 */ /* 0x000fe2000f8ec0ff */
[----:B------:R-:W-:Y:S01]  /*ff10*/  @P4 IMAD R19, R15, R18, R10 ;  /* 0x000000120f134224 */ /* 0x000fe200078e020a */
[----:B------:R-:W-:Y:S01]  /*ff20*/  LOP3.LUT R13, R13, UR4, RZ, 0xc0, !PT ;  /* 0x000000040d0d7c12 */ /* 0x000fe2000f8ec0ff */
[----:B------:R-:W-:Y:S01]  /*ff30*/  IMAD.MOV R5, RZ, RZ, -R3 ;  /* 0x000000ffff057224 */ /* 0x000fe200078e0a03 */
[----:B------:R-:W-:Y:S01]  /*ff40*/  ULDC UR8, c[0x0][0x610] ;  /* 0x0001840000087ab9 */ /* 0x000fe20000000800 */
[----:B------:R-:W-:Y:S02]  /*ff50*/  IMAD R2, R3, UR5, R2 ;  /* 0x0000000503027c24 */ /* 0x000fe4000f8e0202 */
[----:B------:R-:W-:Y:S01]  /*ff60*/  IMAD R14, R5, UR7, R14 ;  /* 0x00000007050e7c24 */ /* 0x000fe2000f8e020e */
[----:B------:R-:W-:Y:S01]  /*ff70*/  ULDC UR7, c[0x0][0x600] ;  /* 0x0001800000077ab9 */ /* 0x000fe20000000800 */
[----:B------:R-:W-:-:S02]  /*ff80*/  IMAD R5, R2, UR8, R19 ;  /* 0x0000000802057c24 */ /* 0x000fc4000f8e0213 */
[----:B------:R-:W-:Y:S02]  /*ff90*/  IMAD R14, R14, UR7, R13 ;  /* 0x000000070e0e7c24 */ /* 0x000fe4000f8e020d */
[----:B------:R-:W-:-:S03]  /*ffa0*/  IMAD.MOV.U32 R2, RZ, RZ, 0x1 ;  /* 0x00000001ff027424 */ /* 0x000fc600078e00ff */
[----:B------:R-:W-:Y:S02]  /*ffb0*/  SEL R6, R14, R5, !P4 ;  /* 0x000000050e067207 */ /* 0x000fe40006000000 */
[----:B------:R-:W-:-:S07]  /*ffc0*/  SEL R5, R5, R14, !P4 ;  /* 0x0000000e05057207 */ /* 0x000fce0006000000 */
.L_x_306:
[----:B------:R-:W-:Y:S05]  /*ffd0*/  BSYNC B1 ;  /* 0x0000000000017941 */ /* 0x000fea0003800000 */
.L_x_305:
[----:B------:R-:W-:-:S13]  /*ffe0*/  LOP3.LUT P1, RZ, R2, 0xff, RZ, 0xc0, !PT ;  /* 0x000000ff02ff7812 */ /* 0x000fda000782c0ff */
[----:B------:R-:W-:Y:S05]  /*fff0*/  @P1 BRA `(.L_x_309) ;  /* 0xfffffff400301947 */ /* 0x000fea000383ffff */
[----:B------:R-:W-:Y:S05]  /*10000*/  BSYNC B0 ;  /* 0x0000000000007941 */ /* 0x000fea0003800000 */
.L_x_297:
[----:B------:R-:W-:-:S03]  /*10010*/  UMOV UR7, 0xffffffff ;  /* 0xffffffff00077882 */ /* 0x000fc60000000000 */
[----:B------:R-:W-:Y:S05]  /*10020*/  BRA.DIV UR7, `(.L_x_310) ;  /* 0x00000006074c7947 */ /* 0x000fea000b800000 */
[----:B------:R-:W-:-:S13]  /*10030*/  ELECT P0, URZ, PT ;  /* 0x00000000003f782f */ /* 0x000fda0003800000 */
.L_x_325:
[----:B------:R-:W-:Y:S04]  /*10040*/  BSSY B0, `(.L_x_311) ;  /* 0x0000035000007945 */ /* 0x000fe80003800000 */
[----:B------:R-:W-:Y:S05]  /*10050*/  @!P0 BRA `(.L_x_312) ;  /* 0x0000000000cc8947 */ /* 0x000fea0003800000 */
[----:B------:R-:W-:-:S04]  /*10060*/  ULOP3.LUT UR7, UR13, 0x2, URZ, 0xfc, !UPT ;  /* 0x000000020d077892 */ /* 0x000fc8000f8efc3f */
[----:B------:R-:W-:-:S06]  /*10070*/  UISETP.NE.AND UP0, UPT, UR7, 0x3, UPT ;  /* 0x000000030700788c */ /* 0x000fcc000bf05270 */
[----:B------:R-:W-:-:S13]  /*10080*/  PLOP3.LUT P0, PT, PT, PT, UP0, 0x80, 0x0 ;  /* 0x000000000000781c */ /* 0x000fda0003f0f008 */
[----:B------:R-:W-:Y:S05]  /*10090*/  @!P0 BRA `(.L_x_313) ;  /* 0x0000000000048947 */ /* 0x000fea0003800000 */
[----:B------:R-:W-:Y:S01]  /*100a0*/  BPT.TRAP 0x1 ;  /* 0x000000040000795c */ /* 0x000fe20000300000 */
.L_x_313:
[----:B------:R-:W0:Y:S01]  /*100b0*/  S2R R3, SR_CgaCtaId ;  /* 0x0000000000037919 */ /* 0x000e220000008800 */
[----:B------:R-:W-:-:S04]  /*100c0*/  MOV R2, 0x400 ;  /* 0x0000040000027802 */ /* 0x000fc80000000f00 */
[----:B0-----:R-:W-:Y:S02]  /*100d0*/  LEA R3, R3, R2, 0x18 ;  /* 0x0000000203037211 */ /* 0x001fe400078ec0ff */
[----:B------:R-:W-:-:S03]  /*100e0*/  SHF.L.U32 R2, R0, 0x1f, RZ ;  /* 0x0000001f00027819 */ /* 0x000fc600000006ff */
[----:B------:R-:W-:-:S04]  /*100f0*/  VIADD R3, R3, 0x28 ;  /* 0x0000002803037836 */ /* 0x000fc80000000000 */
[C---:B------:R-:W-:Y:S02]  /*10100*/  IMAD R7, R8.reuse, 0x8, R3 ;  /* 0x0000000808077824 */ /* 0x040fe400078e0203 */
[----:B------:R-:W-:Y:S02]  /*10110*/  VIADD R8, R8, 0x1 ;  /* 0x0000000108087836 */ /* 0x000fe40000000000 */
[----:B------:R-:W0:Y:S03]  /*10120*/  SYNCS.PHASECHK.TRANS64.TRYWAIT P0, [R7+URZ], R2 ;  /* 0x00000002070075a7 */ /* 0x000e26000800017f */
[----:B------:R-:W-:-:S04]  /*10130*/  ISETP.NE.AND P1, PT, R8, 0x5, PT ;  /* 0x000000050800780c */ /* 0x000fc80003f25270 */
[----:B------:R-:W-:Y:S02]  /*10140*/  SEL R5, RZ, 0x1, P1 ;  /* 0x00000001ff057807 */ /* 0x000fe40000800000 */
[----:B------:R-:W-:Y:S02]  /*10150*/  SEL R8, R8, RZ, P1 ;  /* 0x000000ff08087207 */ /* 0x000fe40000800000 */
[----:B------:R-:W-:-:S03]  /*10160*/  LOP3.LUT R5, R0, R5, RZ, 0x3c, !PT ;  /* 0x0000000500057212 */ /* 0x000fc600078e3cff */
[----:B------:R-:W-:Y:S01]  /*10170*/  IMAD R9, R8, 0x8, R3 ;  /* 0x0000000808097824 */ /* 0x000fe200078e0203 */
[----:B------:R-:W-:Y:S01]  /*10180*/  SHF.L.U32 R4, R5, 0x1f, RZ ;  /* 0x0000001f05047819 */ /* 0x000fe200000006ff */
[----:B0-----:R-:W-:Y:S06]  /*10190*/  @!P0 BRA `(.L_x_314) ;  /* 0x0000000400148947 */ /* 0x001fec0003800000 */
.L_x_326:
[----:B------:R-:W1:Y:S01]  /*101a0*/  SYNCS.PHASECHK.TRANS64.TRYWAIT P0, [R9+URZ], R4 ;  /* 0x00000004090075a7 */ /* 0x000e62000800017f */
[----:B------:R-:W-:-:S05]  /*101b0*/  VIADD R0, R8, 0x1 ;  /* 0x0000000108007836 */ /* 0x000fca0000000000 */
[----:B------:R-:W-:-:S04]  /*101c0*/  ISETP.NE.AND P1, PT, R0, 0x5, PT ;  /* 0x000000050000780c */ /* 0x000fc80003f25270 */
[----:B0-----:R-:W-:Y:S02]  /*101d0*/  SEL R2, RZ, 0x1, P1 ;  /* 0x00000001ff027807 */ /* 0x001fe40000800000 */
[----:B------:R-:W-:Y:S02]  /*101e0*/  SEL R0, R0, RZ, P1 ;  /* 0x000000ff00007207 */ /* 0x000fe40000800000 */
[----:B------:R-:W-:-:S03]  /*101f0*/  LOP3.LUT R7, R5, R2, RZ, 0x3c, !PT ;  /* 0x0000000205077212 */ /* 0x000fc600078e3cff */
[----:B------:R-:W-:Y:S01]  /*10200*/  IMAD R6, R0, 0x8, R3 ;  /* 0x0000000800067824 */ /* 0x000fe200078e0203 */
[----:B------:R-:W-:Y:S01]  /*10210*/  SHF.L.U32 R5, R7, 0x1f, RZ ;  /* 0x0000001f07057819 */ /* 0x000fe200000006ff */
[----:B-1----:R-:W-:Y:S06]  /*10220*/  @!P0 BRA `(.L_x_315) ;  /* 0x0000000400048947 */ /* 0x002fec0003800000 */
.L_x_327:
[----:B------:R-:W1:Y:S01]  /*10230*/  SYNCS.PHASECHK.TRANS64.TRYWAIT P0, [R6+URZ], R5 ;  /* 0x00000005060075a7 */ /* 0x000e62000800017f */
[----:B------:R-:W-:-:S05]  /*10240*/  VIADD R0, R0, 0x1 ;  /* 0x0000000100007836 */ /* 0x000fca0000000000 */
[----:B------:R-:W-:-:S04]  /*10250*/  ISETP.NE.AND P1, PT, R0, 0x5, PT ;  /* 0x000000050000780c */ /* 0x000fc80003f25270 */
[----:B------:R-:W-:Y:S02]  /*10260*/  SEL R2, RZ, 0x1, P1 ;  /* 0x00000001ff027807 */ /* 0x000fe40000800000 */
[----:B------:R-:W-:Y:S02]  /*10270*/  SEL R0, R0, RZ, P1 ;  /* 0x000000ff00007207 */ /* 0x000fe40000800000 */
[----:B------:R-:W-:-:S03]  /*10280*/  LOP3.LUT R7, R7, R2, RZ, 0x3c, !PT ;  /* 0x0000000207077212 */ /* 0x000fc600078e3cff */
[----:B0-----:R-:W-:Y:S01]  /*10290*/  IMAD R9, R0, 0x8, R3 ;  /* 0x0000000800097824 */ /* 0x001fe200078e0203 */
[----:B------:R-:W-:Y:S01]  /*102a0*/  SHF.L.U32 R4, R7, 0x1f, RZ ;  /* 0x0000001f07047819 */ /* 0x000fe200000006ff */
[----:B-1----:R-:W-:Y:S06]  /*102b0*/  @!P0 BRA `(.L_x_316) ;  /* 0x0000000000f48947 */ /* 0x002fec0003800000 */
.L_x_328:
[----:B------:R-:W1:Y:S01]  /*102c0*/  SYNCS.PHASECHK.TRANS64.TRYWAIT P0, [R9+URZ], R4 ;  /* 0x00000004090075a7 */ /* 0x000e62000800017f */
[----:B------:R-:W-:-:S05]  /*102d0*/  VIADD R0, R0, 0x1 ;  /* 0x0000000100007836 */ /* 0x000fca0000000000 */
[----:B------:R-:W-:-:S04]  /*102e0*/  ISETP.NE.AND P1, PT, R0, 0x5, PT ;  /* 0x000000050000780c */ /* 0x000fc80003f25270 */
[----:B------:R-:W-:Y:S02]  /*102f0*/  SEL R2, RZ, 0x1, P1 ;  /* 0x00000001ff027807 */ /* 0x000fe40000800000 */
[----:B------:R-:W-:Y:S02]  /*10300*/  SEL R0, R0, RZ, P1 ;  /* 0x000000ff00007207 */ /* 0x000fe40000800000 */
[----:B------:R-:W-:Y:S01]  /*10310*/  LOP3.LUT R2, R7, R2, RZ, 0x3c, !PT ;  /* 0x0000000207027212 */ /* 0x000fe200078e3cff */
[----:B-1----:R-:W-:Y:S06]  /*10320*/  @!P0 BRA `(.L_x_317) ;  /* 0x0000000000ec8947 */ /* 0x002fec0003800000 */
.L_x_329:
[----:B------:R-:W-:Y:S01]  /*10330*/  IMAD R3, R0, 0x8, R3 ;  /* 0x0000000800037824 */ /* 0x000fe200078e0203 */
[----:B------:R-:W-:-:S07]  /*10340*/  SHF.L.U32 R0, R2, 0x1f, RZ ;  /* 0x0000001f02007819 */ /* 0x000fce00000006ff */
.L_x_318:
[----:B--2---:R2:W3:Y:S02]  /*10350*/  SYNCS.PHASECHK.TRANS64.TRYWAIT P0, [R3+URZ], R0 ;  /* 0x00000000030075a7 */ /* 0x0044e4000800017f */
[----:B---3--:R-:W-:Y:S05]  /*10360*/  @!P0 NANOSLEEP.SYNCS 0x989680 ;  /* 0x009896800000895d */ /* 0x008fea0003900000 */
[----:B------:R-:W3:Y:S02]  /*10370*/  @!P0 SYNCS.PHASECHK.TRANS64 P0, [R3+URZ], R0 ;  /* 0x00000000030085a7 */ /* 0x000ee4000800007f */
[----:B---3--:R-:W-:Y:S05]  /*10380*/  @!P0 BRA `(.L_x_318) ;  /* 0xfffffffc00f08947 */ /* 0x008fea000383ffff */
.L_x_312:
[----:B------:R-:W-:Y:S05]  /*10390*/  BSYNC B0 ;  /* 0x0000000000007941 */ /* 0x000fea0003800000 */
.L_x_311:
[----:B------:R-:W-:Y:S05]  /*103a0*/  EXIT ;  /* 0x000000000000794d */ /* 0x000fea0003800000 */
.L_x_17:
[----:B-1----:R-:W-:-:S04]  /*103b0*/  IMAD.U32 R3, RZ, RZ, UR6 ;  /* 0x00000006ff037e24 */ /* 0x002fc8000f8e00ff */
[----:B------:R1:W2:Y:S03]  /*103c0*/  SYNCS.PHASECHK.TRANS64.TRYWAIT P0, [R3+URZ], R0 ;  /* 0x00000000030075a7 */ /* 0x0002a6000800017f */
[----:B--2---:R-:W-:Y:S05]  /*103d0*/  @!P0 NANOSLEEP.SYNCS 0x989680 ;  /* 0x009896800000895d */ /* 0x004fea0003900000 */
[----:B------:R-:W2:Y:S02]  /*103e0*/  @!P0 SYNCS.PHASECHK.TRANS64 P0, [R3+URZ], R0 ;  /* 0x00000000030085a7 */ /* 0x000ea4000800007f */
[----:B--2---:R-:W-:Y:S05]  /*103f0*/  @!P0 BRA `(.L_x_17) ;  /* 0xfffffffc00ec8947 */ /* 0x004fea000383ffff */
[----:B------:R-:W-:Y:S05]  /*10400*/  BRA `(.L_x_16) ;  /* 0xffffff1400d87947 */ /* 0x000fea000383ffff */
.L_x_23:
[----:B-----5:R2:W-:Y:S02]  /*10410*/  STL [R1+0x80], R0 ;  /* 0x0000800001007387 */ /* 0x0205e40000100800 */
[----:B--2---:R-:W-:-:S04]  /*10420*/  IMAD.U32 R0, RZ, RZ, UR16 ;  /* 0x00000010ff007e24 */ /* 0x004fc8000f8e00ff */
[----:B------:R2:W3:Y:S03]  /*10430*/  SYNCS.PHASECHK.TRANS64.TRYWAIT P0, [R0+URZ], R229 ;  /* 0x000000e5000075a7 */ /* 0x0004e6000800017f */
[----:B---3--:R-:W-:Y:S05]  /*10440*/  @!P0 NANOSLEEP.SYNCS 0x989680 ;  /* 0x009896800000895d */ /* 0x008fea0003900000 */
[----:B------:R2:W3:Y:S02]  /*10450*/  @!P0 SYNCS.PHASECHK.TRANS64 P0, [R0+URZ], R229 ;  /* 0x000000e5000085a7 */ /* 0x0004e4000800007f */
[----:B--2---:R2:W5:Y:S02]  /*10460*/  LDL.LU R0, [R1+0x80] ;  /* 0x0000800001007983 */ /* 0x0045640000300800 */
[----:B--23--:R-:W-:Y:S05]  /*10470*/  @!P0 BRA `(.L_x_23) ;  /* 0xfffffffc00e48947 */ /* 0x00cfea000383ffff */
[----:B------:R-:W-:Y:S05]  /*10480*/  BRA `(.L_x_22) ;  /* 0xffffff2800a47947 */ /* 0x000fea000383ffff */
.L_x_298:
[----:B------:R-:W-:Y:S01]  /*10490*/  BSSY B1, `(.L_x_319) ;  /* 0x0000006000017945 */ /* 0x000fe20003800000 */
[----:B------:R-:W-:-:S07]  /*104a0*/  IMAD.MOV.U32 R2, RZ, RZ, -0x1 ;  /* 0xffffffffff027424 */ /* 0x000fce00078e00ff */
[----:B------:R-:W-:Y:S05]  /*104b0*/  WARPSYNC.COLLECTIVE R2, `(.L_x_320) ;  /* 0x00000000020c7348 */ /* 0x000fea0003c00000 */
[----:B------:R-:W-:Y:S02]  /*104c0*/  ELECT P1, UR62, PT ;  /* 0x00000000003e782f */ /* 0x000fe40003820000 */
[----:B------:R-:W-:Y:S01]  /*104d0*/  MOV R2, UR62 ;  /* 0x0000003e00027c02 */ /* 0x000fe20008000f00 */
[----:B------:R-:W-:Y:S10]  /*104e0*/  ENDCOLLECTIVE ;  /* 0x000000000000791b */ /* 0x000ff40003800000 */
.L_x_320:
[----:B------:R-:W-:Y:S05]  /*104f0*/  BSYNC B1 ;  /* 0x0000000000017941 */ /* 0x000fea0003800000 */
.L_x_319:
[----:B------:R-:W-:Y:S05]  /*10500*/  BRA `(.L_x_321) ;  /* 0xffffffec00f87947 */ /* 0x000fea000383ffff */
.L_x_301:
[----:B-1----:R1:W2:Y:S02]  /*10510*/  SYNCS.PHASECHK.TRANS64.TRYWAIT P1, [R13+URZ+0x28], R4 ;  /* 0x000028040d0075a7 */ /* 0x0022a4000802017f */
[----:B--2---:R-:W-:Y:S05]  /*10520*/  @!P1 NANOSLEEP.SYNCS 0x989680 ;  /* 0x009896800000995d */ /* 0x004fea0003900000 */
[----:B------:R-:W2:Y:S02]  /*10530*/  @!P1 SYNCS.PHASECHK.TRANS64 P1, [R13+URZ+0x28], R4 ;  /* 0x000028040d0095a7 */ /* 0x000ea4000802007f */
[----:B--2---:R-:W-:Y:S05]  /*10540*/  @!P1 BRA `(.L_x_301) ;  /* 0xfffffffc00f09947 */ /* 0x004fea000383ffff */
[----:B------:R-:W-:Y:S05]  /*10550*/  BRA `(.L_x_322) ;  /* 0xfffffff0002c7947 */ /* 0x000fea000383ffff */
.L_x_310:
[----:B------:R-:W-:Y:S01]  /*10560*/  BSSY B0, `(.L_x_323) ;  /* 0x0000006000007945 */ /* 0x000fe20003800000 */
[----:B------:R-:W-:-:S07]  /*10570*/  IMAD.MOV.U32 R2, RZ, RZ, -0x1 ;  /* 0xffffffffff027424 */ /* 0x000fce00078e00ff */
[----:B------:R-:W-:Y:S05]  /*10580*/  WARPSYNC.COLLECTIVE R2, `(.L_x_324) ;  /* 0x00000000020c7348 */ /* 0x000fea0003c00000 */
[----:B------:R-:W-:Y:S02]  /*10590*/  ELECT P1, UR62, PT ;  /* 0x00000000003e782f */ /* 0x000fe40003820000 */
[----:B------:R-:W-:Y:S01]  /*105a0*/  MOV R2, UR62 ;  /* 0x0000003e00027c02 */ /* 0x000fe20008000f00 */
[----:B------:R-:W-:Y:S10]  /*105b0*/  ENDCOLLECTIVE ;  /* 0x000000000000791b */ /* 0x000ff40003800000 */
.L_x_324:
[----:B------:R-:W-:Y:S05]  /*105c0*/  BSYNC B0 ;  /* 0x0000000000007941 */ /* 0x000fea0003800000 */
.L_x_323:
[----:B------:R-:W-:Y:S01]  /*105d0*/  PLOP3.LUT P0, PT, P1, PT, PT, 0x80, 0x0 ;  /* 0x000000000000781c */ /* 0x000fe20000f0f070 */
[----:B------:R-:W-:-:S12]  /*105e0*/  BRA `(.L_x_325) ;  /* 0xfffffff800947947 */ /* 0x000fd8000383ffff */
.L_x_314:
[----:B0-----:R0:W1:Y:S02]  /*105f0*/  SYNCS.PHASECHK.TRANS64.TRYWAIT P0, [R7+URZ], R2 ;  /* 0x00000002070075a7 */ /* 0x001064000800017f */
[----:B-1----:R-:W-:Y:S05]  /*10600*/  @!P0 NANOSLEEP.SYNCS 0x989680 ;  /* 0x009896800000895d */ /* 0x002fea0003900000 */
[----:B------:R-:W1:Y:S02]  /*10610*/  @!P0 SYNCS.PHASECHK.TRANS64 P0, [R7+URZ], R2 ;  /* 0x00000002070085a7 */ /* 0x000e64000800007f */
[----:B-1----:R-:W-:Y:S05]  /*10620*/  @!P0 BRA `(.L_x_314) ;  /* 0xfffffffc00f08947 */ /* 0x002fea000383ffff */
[----:B------:R-:W-:Y:S05]  /*10630*/  BRA `(.L_x_326) ;  /* 0xfffffff800d87947 */ /* 0x000fea000383ffff */
.L_x_315:
[----:B0-----:R0:W1:Y:S02]  /*10640*/  SYNCS.PHASECHK.TRANS64.TRYWAIT P0, [R9+URZ], R4 ;  /* 0x00000004090075a7 */ /* 0x001064000800017f */
[----:B-1----:R-:W-:Y:S05]  /*10650*/  @!P0 NANOSLEEP.SYNCS 0x989680 ;  /* 0x009896800000895d */ /* 0x002fea0003900000 */
[----:B------:R-:W1:Y:S02]  /*10660*/  @!P0 SYNCS.PHASECHK.TRANS64 P0, [R9+URZ], R4 ;  /* 0x00000004090085a7 */ /* 0x000e64000800007f */
[----:B-1----:R-:W-:Y:S05]  /*10670*/  @!P0 BRA `(.L_x_315) ;  /* 0xfffffffc00f08947 */ /* 0x002fea000383ffff */
[----:B------:R-:W-:Y:S05]  /*10680*/  BRA `(.L_x_327) ;  /* 0xfffffff800e87947 */ /* 0x000fea000383ffff */
.L_x_316:
[----:B0-----:R0:W1:Y:S02]  /*10690*/  SYNCS.PHASECHK.TRANS64.TRYWAIT P0, [R6+URZ], R5 ;  /* 0x00000005060075a7 */ /* 0x001064000800017f */
[----:B-1----:R-:W-:Y:S05]  /*106a0*/  @!P0 NANOSLEEP.SYNCS 0x989680 ;  /* 0x009896800000895d */ /* 0x002fea0003900000 */
[----:B------:R-:W1:Y:S02]  /*106b0*/  @!P0 SYNCS.PHASECHK.TRANS64 P0, [R6+URZ], R5 ;  /* 0x00000005060085a7 */ /* 0x000e64000800007f */
[----:B-1----:R-:W-:Y:S05]  /*106c0*/  @!P0 BRA `(.L_x_316) ;  /* 0xfffffffc00f08947 */ /* 0x002fea000383ffff */
[----:B------:R-:W-:Y:S05]  /*106d0*/  BRA `(.L_x_328) ;  /* 0xfffffff800f87947 */ /* 0x000fea000383ffff */
.L_x_317:
[----:B-1----:R1:W2:Y:S02]  /*106e0*/  SYNCS.PHASECHK.TRANS64.TRYWAIT P0, [R9+URZ], R4 ;  /* 0x00000004090075a7 */ /* 0x0022a4000800017f */
[----:B--2---:R-:W-:Y:S05]  /*106f0*/  @!P0 NANOSLEEP.SYNCS 0x989680 ;  /* 0x009896800000895d */ /* 0x004fea0003900000 */
[----:B------:R-:W2:Y:S02]  /*10700*/  @!P0 SYNCS.PHASECHK.TRANS64 P0, [R9+URZ], R4 ;  /* 0x00000004090085a7 */ /* 0x000ea4000800007f */
[----:B--2---:R-:W-:Y:S05]  /*10710*/  @!P0 BRA `(.L_x_317) ;  /* 0xfffffffc00f08947 */ /* 0x004fea000383ffff */
[----:B------:R-:W-:Y:S05]  /*10720*/  BRA `(.L_x_329) ;  /* 0xfffffffc00007947 */ /* 0x000fea000383ffff */
.L_x_330:
[----:B------:R-:W-:-:S00]  /*10730*/  BRA `(.L_x_330) ;  /* 0xfffffffc00fc7947 */ /* 0x000fc0000383ffff */
[----:B------:R-:W-:-:S00]  /*10740*/  NOP ;  /* 0x0000000000007918 */ /* 0x000fc00000000000 */
        /* <DEDUP_REMOVED lines=11> */
.L_x_331:


//--------------------- .nv.shared._ZN7cutlass13device_kernelINS_4gemm6kernel13GemmUniversalIN4cute5tupleIJiiiiEEENS1_10collective13CollectiveMmaINS1_37MainloopSm90TmaGmmaWarpSpecializedFP8ILi5ENS5_IJNS4_1CILi1EEESB_SB_EEENS1_35KernelTmaWarpSpecializedCooperativeEEENS5_IJNSA_ILi192EEENSA_ILi128EEESG_EEENS_12float_e4m3_tENS5_IJlSB_lEEESI_SJ_NS4_8TiledMMAINS4_8MMA_AtomIJNS4_4SM904GMMA31MMA_64x128x32_F32E4M3E4M3_SS_TNILNSN_7ScaleInE1ELSP_1EEEEEENS4_6LayoutINS5_IJNSA_ILi2EEESB_SB_EEENS5_IJSB_NSA_ILi0EEESV_EEEEENS5_IJNS4_10UnderscoreESY_SY_EEEEENS4_13SM90_TMA_LOADENS4_14ComposedLayoutINS4_7SwizzleILi3ELi4ELi3EEENS4_18smem_ptr_flag_bitsILi8EEENSS_INS5_IJNSA_ILi8EEESG_EEENS5_IJSG_SB_EEEEEEEvNS4_8identityES11_S1B_vS1C_EENS_8epilogue10collective6detail29Sm90TmaWarpSpecializedAdapterINS1F_15DefaultEpilogueISI_SJ_SJ_NS1E_6thread17LinearCombinationISI_Li1EffLNS1J_9ScaleType4KindE0ELNS_15FloatRoundStyleE2ESI_EENS1_15EpilogueDefaultEEEEEvvEEEEvNT_6ParamsE --------------------------
	.section	.nv.shared._ZN7cutlass13device_kernelINS_4gemm6kernel13GemmUniversalIN4cute5tupleIJiiiiEEENS1_10collective13CollectiveMmaINS1_37MainloopSm90TmaGmmaWarpSpecializedFP8ILi5ENS5_IJNS4_1CILi1EEESB_SB_EEENS1_35KernelTmaWarpSpecializedCooperativeEEENS5_IJNSA_ILi192EEENSA_ILi128EEESG_EEENS_12float_e4m3_tENS5_IJlSB_lEEESI_SJ_NS4_8TiledMMAINS4_8MMA_AtomIJNS4_4SM904GMMA31MMA_64x128x32_F32E4M3E4M3_SS_TNILNSN_7ScaleInE1ELSP_1EEEEEENS4_6LayoutINS5_IJNSA_ILi2EEESB_SB_EEENS5_IJSB_NSA_ILi0EEESV_EEEEENS5_IJNS4_10UnderscoreESY_SY_EEEEENS4_13SM90_TMA_LOADENS4_14ComposedLayoutINS4_7SwizzleILi3ELi4ELi3EEENS4_18smem_ptr_flag_bitsILi8EEENSS_INS5_IJNSA_ILi8EEESG_EEENS5_IJSG_SB_EEEEEEEvNS4_8identityES11_S1B_vS1C_EENS_8epilogue10collective6detail29Sm90TmaWarpSpecializedAdapterINS1F_15DefaultEpilogueISI_SJ_SJ_NS1E_6thread17LinearCombinationISI_Li1EffLNS1J_9ScaleType4KindE0ELNS_15FloatRoundStyleE2ESI_EENS1_15EpilogueDefaultEEEEEvvEEEEvNT_6ParamsE,"aw",@nobits
	.sectionflags	@""
	.align	16
	.zero		1024


//--------------------- .nv.shared.reserved.0     --------------------------
	.section	.nv.shared.reserved.0,"aw",@nobits
	.weak		__nv_reservedSMEM_offset_0_alias
	.size		__nv_reservedSMEM_offset_0_alias, 0, 0
	.other		__nv_reservedSMEM_offset_0_alias,@"STO_CUDA_RESERVED_SHARED STV_DEFAULT"
__nv_reservedSMEM_offset_0_alias:
	.zero		0


//--------------------- .nv.global                --------------------------
	.section	.nv.global,"aw",@nobits
.nv.global:
	.type		_ZN40_INTERNAL_3a36e8b4_4_k_cu_b527b13d_121364cute1_E,@object
	.size		_ZN40_INTERNAL_3a36e8b4_4_k_cu_b527b13d_121364cute1_E,(_ZN40_INTERNAL_3a36e8b4_4_k_cu_b527b13d_121364cuda3std3__45__cpo6cbeginE - _ZN40_INTERNAL_3a36e8b4_4_k_cu_b527b13d_121364cute1_E)
_ZN40_INTERNAL_3a36e8b4_4_k_cu_b527b13d_121364cute1_E:
	.zero		1
	.type		_ZN40_INTERNAL_3a36e8b4_4_k_cu_b527b13d_121364cuda3std3__45__cpo6cbeginE,@object
	.size		_ZN40_INTERNAL_3a36e8b4_4_k_cu_b527b13d_121364cuda3std3__45__cpo6cbeginE,(_ZN40_INTERNAL_3a36e8b4_4_k_cu_b527b13d_121364cuda3std3__48in_placeE - _ZN40_INTERNAL_3a36e8b4_4_k_cu_b527b13d_121364cuda3std3__45__cpo6cbeginE)
_ZN40_INTERNAL_3a36e8b4_4_k_cu_b527b13d_121364cuda3std3__45__cpo6cbeginE:
	.zero		1
	.type		_ZN40_INTERNAL_3a36e8b4_4_k_cu_b527b13d_121364cuda3std3__48in_placeE,@object
	.size		_ZN40_INTERNAL_3a36e8b4_4_k_cu_b527b13d_121364cuda3std3__48in_placeE,(_ZN40_INTERNAL_3a36e8b4_4_k_cu_b527b13d_121364cuda3std6ranges3__45__cpo9iter_moveE - _ZN40_INTERNAL_3a36e8b4_4_k_cu_b527b13d_121364cuda3std3__48in_placeE)
_ZN40_INTERNAL_3a36e8b4_4_k_cu_b527b13d_121364cuda3std3__48in_placeE:
	.zero		1
	.type		_ZN40_INTERNAL_3a36e8b4_4_k_cu_b527b13d_121364cuda3std6ranges3__45__cpo9iter_moveE,@object
	.size		_ZN40_INTERNAL_3a36e8b4_4_k_cu_b527b13d_121364cuda3std6ranges3__45__cpo9iter_moveE,(_ZN40_INTERNAL_3a36e8b4_4_k_cu_b527b13d_121364cuda3std3__45__cpo5beginE - _ZN40_INTERNAL_3a36e8b4_4_k_cu_b527b13d_121364cuda3std6ranges3__45__cpo9iter_moveE)
_ZN40_INTERNAL_3a36e8b4_4_k_cu_b527b13d_121364cuda3std6ranges3__45__cpo9iter_moveE:
	.zero		1
	.type		_ZN40_INTERNAL_3a36e8b4_4_k_cu_b527b13d_121364cuda3std3__45__cpo5beginE,@object
	.size		_ZN40_INTERNAL_3a36e8b4_4_k_cu_b527b13d_121364cuda3std3__45__cpo5beginE,(_ZN40_INTERNAL_3a36e8b4_4_k_cu_b527b13d_121364cuda3std3__442_GLOBAL__N__3a36e8b4_4_k_cu_b527b13d_121366ignoreE - _ZN40_INTERNAL_3a36e8b4_4_k_cu_b527b13d_121364cuda3std3__45__cpo5beginE)
_ZN40_INTERNAL_3a36e8b4_4_k_cu_b527b13d_121364cuda3std3__45__cpo5beginE:
	.zero		1
	.type		_ZN40_INTERNAL_3a36e8b4_4_k_cu_b527b13d_121364cuda3std3__442_GLOBAL__N__3a36e8b4_4_k_cu_b527b13d_121366ignoreE,@object
	.size		_ZN40_INTERNAL_3a36e8b4_4_k_cu_b527b13d_121364cuda3std3__442_GLOBAL__N__3a36e8b4_4_k_cu_b527b13d_121366ignoreE,(_ZN40_INTERNAL_3a36e8b4_4_k_cu_b527b13d_121364cute7productE - _ZN40_INTERNAL_3a36e8b4_4_k_cu_b527b13d_121364cuda3std3__442_GLOBAL__N__3a36e8b4_4_k_cu_b527b13d_121366ignoreE)
_ZN40_INTERNAL_3a36e8b4_4_k_cu_b527b13d_121364cuda3std3__442_GLOBAL__N__3a36e8b4_4_k_cu_b527b13d_121366ignoreE:
	.zero		1
	.type		_ZN40_INTERNAL_3a36e8b4_4_k_cu_b527b13d_121364cute7productE,@object
	.size		_ZN40_INTERNAL_3a36e8b4_4_k_cu_b527b13d_121364cute7productE,(_ZN40_INTERNAL_3a36e8b4_4_k_cu_b527b13d_121364cuda3std3__45__cpo3endE - _ZN40_INTERNAL_3a36e8b4_4_k_cu_b527b13d_121364cute7productE)
_ZN40_INTERNAL_3a36e8b4_4_k_cu_b527b13d_121364cute7productE:
	.zero		1
	.type		_ZN40_INTERNAL_3a36e8b4_4_k_cu_b527b13d_121364cuda3std3__45__cpo3endE,@object
	.size		_ZN40_INTERNAL_3a36e8b4_4_k_cu_b527b13d_121364cuda3std3__45__cpo3endE,(_ZN40_INTERNAL_3a36e8b4_4_k_cu_b527b13d_121364cuda3std3__419piecewise_constructE - _ZN40_INTERNAL_3a36e8b4_4_k_cu_b527b13d_121364cuda3std3__45__cpo3endE)
_ZN40_INTERNAL_3a36e8b4_4_k_cu_b527b13d_121364cuda3std3__45__cpo3endE:
	.zero		1
	.type		_ZN40_INTERNAL_3a36e8b4_4_k_cu_b527b13d_121364cuda3std3__419piecewise_constructE,@object
	.size		_ZN40_INTERNAL_3a36e8b4_4_k_cu_b527b13d_121364cuda3std3__419piecewise_constructE,(_ZN40_INTERNAL_3a36e8b4_4_k_cu_b527b13d_121364cuda3std3__45__cpo4cendE - _ZN40_INTERNAL_3a36e8b4_4_k_cu_b527b13d_121364cuda3std3__419piecewise_constructE)
_ZN40_INTERNAL_3a36e8b4_4_k_cu_b527b13d_121364cuda3std3__419piecewise_constructE:
	.zero		1
	.type		_ZN40_INTERNAL_3a36e8b4_4_k_cu_b527b13d_121364cuda3std3__45__cpo4cendE,@object
	.size		_ZN40_INTERNAL_3a36e8b4_4_k_cu_b527b13d_121364cuda3std3__45__cpo4cendE,(_ZN40_INTERNAL_3a36e8b4_4_k_cu_b527b13d_121364cuda3std6ranges3__45__cpo4swapE - _ZN40_INTERNAL_3a36e8b4_4_k_cu_b527b13d_121364cuda3std3__45__cpo4cendE)
_ZN40_INTERNAL_3a36e8b4_4_k_cu_b527b13d_121364cuda3std3__45__cpo4cendE:
	.zero		1
	.type		_ZN40_INTERNAL_3a36e8b4_4_k_cu_b527b13d_121364cuda3std6ranges3__45__cpo4swapE,@object
	.size		_ZN40_INTERNAL_3a36e8b4_4_k_cu_b527b13d_121364cuda3std6ranges3__45__cpo4swapE,(.L_7 - _ZN40_INTERNAL_3a36e8b4_4_k_cu_b527b13d_121364cuda3std6ranges3__45__cpo4swapE)
_ZN40_INTERNAL_3a36e8b4_4_k_cu_b527b13d_121364cuda3std6ranges3__45__cpo4swapE:
	.zero		1
.L_7:


//--------------------- .nv.constant0._ZN7cutlass13device_kernelINS_4gemm6kernel13GemmUniversalIN4cute5tupleIJiiiiEEENS1_10collective13CollectiveMmaINS1_37MainloopSm90TmaGmmaWarpSpecializedFP8ILi5ENS5_IJNS4_1CILi1EEESB_SB_EEENS1_35KernelTmaWarpSpecializedCooperativeEEENS5_IJNSA_ILi192EEENSA_ILi128EEESG_EEENS_12float_e4m3_tENS5_IJlSB_lEEESI_SJ_NS4_8TiledMMAINS4_8MMA_AtomIJNS4_4SM904GMMA31MMA_64x128x32_F32E4M3E4M3_SS_TNILNSN_7ScaleInE1ELSP_1EEEEEENS4_6LayoutINS5_IJNSA_ILi2EEESB_SB_EEENS5_IJSB_NSA_ILi0EEESV_EEEEENS5_IJNS4_10UnderscoreESY_SY_EEEEENS4_13SM90_TMA_LOADENS4_14ComposedLayoutINS4_7SwizzleILi3ELi4ELi3EEENS4_18smem_ptr_flag_bitsILi8EEENSS_INS5_IJNSA_ILi8EEESG_EEENS5_IJSG_SB_EEEEEEEvNS4_8identityES11_S1B_vS1C_EENS_8epilogue10collective6detail29Sm90TmaWarpSpecializedAdapterINS1F_15DefaultEpilogueISI_SJ_SJ_NS1E_6thread17LinearCombinationISI_Li1EffLNS1J_9ScaleType4KindE0ELNS_15FloatRoundStyleE2ESI_EENS1_15EpilogueDefaultEEEEEvvEEEEvNT_6ParamsE --------------------------
	.section	.nv.constant0._ZN7cutlass13device_kernelINS_4gemm6kernel13GemmUniversalIN4cute5tupleIJiiiiEEENS1_10collective13CollectiveMmaINS1_37MainloopSm90TmaGmmaWarpSpecializedFP8ILi5ENS5_IJNS4_1CILi1EEESB_SB_EEENS1_35KernelTmaWarpSpecializedCooperativeEEENS5_IJNSA_ILi192EEENSA_ILi128EEESG_EEENS_12float_e4m3_tENS5_IJlSB_lEEESI_SJ_NS4_8TiledMMAINS4_8MMA_AtomIJNS4_4SM904GMMA31MMA_64x128x32_F32E4M3E4M3_SS_TNILNSN_7ScaleInE1ELSP_1EEEEEENS4_6LayoutINS5_IJNSA_ILi2EEESB_SB_EEENS5_IJSB_NSA_ILi0EEESV_EEEEENS5_IJNS4_10UnderscoreESY_SY_EEEEENS4_13SM90_TMA_LOADENS4_14ComposedLayoutINS4_7SwizzleILi3ELi4ELi3EEENS4_18smem_ptr_flag_bitsILi8EEENSS_INS5_IJNSA_ILi8EEESG_EEENS5_IJSG_SB_EEEEEEEvNS4_8identityES11_S1B_vS1C_EENS_8epilogue10collective6detail29Sm90TmaWarpSpecializedAdapterINS1F_15DefaultEpilogueISI_SJ_SJ_NS1E_6thread17LinearCombinationISI_Li1EffLNS1J_9ScaleType4KindE0ELNS_15FloatRoundStyleE2ESI_EENS1_15EpilogueDefaultEEEEEvvEEEEvNT_6ParamsE,"a",@progbits
	.sectionflags	@""
	.align	4
.nv.constant0._ZN7cutlass13device_kernelINS_4gemm6kernel13GemmUniversalIN4cute5tupleIJiiiiEEENS1_10collective13CollectiveMmaINS1_37MainloopSm90TmaGmmaWarpSpecializedFP8ILi5ENS5_IJNS4_1CILi1EEESB_SB_EEENS1_35KernelTmaWarpSpecializedCooperativeEEENS5_IJNSA_ILi192EEENSA_ILi128EEESG_EEENS_12float_e4m3_tENS5_IJlSB_lEEESI_SJ_NS4_8TiledMMAINS4_8MMA_AtomIJNS4_4SM904GMMA31MMA_64x128x32_F32E4M3E4M3_SS_TNILNSN_7ScaleInE1ELSP_1EEEEEENS4_6LayoutINS5_IJNSA_ILi2EEESB_SB_EEENS5_IJSB_NSA_ILi0EEESV_EEEEENS5_IJNS4_10UnderscoreESY_SY_EEEEENS4_13SM90_TMA_LOADENS4_14ComposedLayoutINS4_7SwizzleILi3ELi4ELi3EEENS4_18smem_ptr_flag_bitsILi8EEENSS_INS5_IJNSA_ILi8EEESG_EEENS5_IJSG_SB_EEEEEEEvNS4_8identityES11_S1B_vS1C_EENS_8epilogue10collective6detail29Sm90TmaWarpSpecializedAdapterINS1F_15DefaultEpilogueISI_SJ_SJ_NS1E_6thread17LinearCombinationISI_Li1EffLNS1J_9ScaleType4KindE0ELNS_15FloatRoundStyleE2ESI_EENS1_15EpilogueDefaultEEEEEvvEEEEvNT_6ParamsE:
	.zero		1664


//--------------------- SYMBOLS --------------------------

	.type		.nv.reservedSmem.offset0,@object
	.size		.nv.reservedSmem.offset0,0x4
